	.headerflags	@"EF_CUDA_TEXMODE_UNIFIED EF_CUDA_64BIT_ADDRESS EF_CUDA_SM89 EF_CUDA_VIRTUAL_SM(EF_CUDA_SM89)"
	.elftype	@"ET_EXEC"


//--------------------- .nv.info                  --------------------------
	.section	.nv.info,"",@"SHT_CUDA_INFO"
	.align	4


	//----- nvinfo : EIATTR_REGCOUNT
	.align		4
        /*0000*/ 	.byte	0x04, 0x2f
        /*0002*/ 	.short	(.L_2 - .L_1)
	.align		4
.L_1:
        /*0004*/ 	.word	index@(triton_tem_fused_transpose_view_zeros_54)
        /*0008*/ 	.word	0x000000a8


	//----- nvinfo : EIATTR_FRAME_SIZE
	.align		4
.L_2:
        /*000c*/ 	.byte	0x04, 0x11
        /*000e*/ 	.short	(.L_4 - .L_3)
	.align		4
.L_3:
        /*0010*/ 	.word	index@(triton_tem_fused_transpose_view_zeros_54)
        /*0014*/ 	.word	0x00000000


	//----- nvinfo : EIATTR_MIN_STACK_SIZE
	.align		4
.L_4:
        /*0018*/ 	.byte	0x04, 0x12
        /*001a*/ 	.short	(.L_6 - .L_5)
	.align		4
.L_5:
        /*001c*/ 	.word	index@(triton_tem_fused_transpose_view_zeros_54)
        /*0020*/ 	.word	0x00000000
.L_6:


//--------------------- .nv.info.triton_tem_fused_transpose_view_zeros_54 --------------------------
	.section	.nv.info.triton_tem_fused_transpose_view_zeros_54,"",@"SHT_CUDA_INFO"
	.sectionflags	@""
	.align	4


	//----- nvinfo : EIATTR_CUDA_API_VERSION
	.align		4
        /*0000*/ 	.byte	0x04, 0x37
        /*0002*/ 	.short	(.L_8 - .L_7)
.L_7:
        /*0004*/ 	.word	0x00000080


	//----- nvinfo : EIATTR_PARAM_CBANK
	.align		4
.L_8:
        /*0008*/ 	.byte	0x04, 0x0a
        /*000a*/ 	.short	(.L_10 - .L_9)
	.align		4
.L_9:
        /*000c*/ 	.word	index@(.nv.constant0.triton_tem_fused_transpose_view_zeros_54)
        /*0010*/ 	.short	0x0160
        /*0012*/ 	.short	0x00b0


	//----- nvinfo : EIATTR_CBANK_PARAM_SIZE
	.align		4
.L_10:
        /*0014*/ 	.byte	0x03, 0x19
        /*0016*/ 	.short	0x00b0


	//----- nvinfo : EIATTR_KPARAM_INFO
	.align		4
        /*0018*/ 	.byte	0x04, 0x17
        /*001a*/ 	.short	(.L_12 - .L_11)
.L_11:
        /*001c*/ 	.word	0x00000000
        /*0020*/ 	.short	0x0015
        /*0022*/ 	.short	0x00a8
        /*0024*/ 	.byte	0x00, 0xf4, 0x21, 0x00


	//----- nvinfo : EIATTR_KPARAM_INFO
	.align		4
.L_12:
        /*0028*/ 	.byte	0x04, 0x17
        /*002a*/ 	.short	(.L_14 - .L_13)
.L_13:
        /*002c*/ 	.word	0x00000000
        /*0030*/ 	.short	0x0014
        /*0032*/ 	.short	0x00a0
        /*0034*/ 	.byte	0x00, 0xf4, 0x21, 0x00


	//----- nvinfo : EIATTR_KPARAM_INFO
	.align		4
.L_14:
        /*0038*/ 	.byte	0x04, 0x17
        /*003a*/ 	.short	(.L_16 - .L_15)
.L_15:
        /*003c*/ 	.word	0x00000000
        /*0040*/ 	.short	0x0013
        /*0042*/ 	.short	0x0098
        /*0044*/ 	.byte	0x00, 0xf4, 0x21, 0x00


	//----- nvinfo : EIATTR_KPARAM_INFO
	.align		4
.L_16:
        /*0048*/ 	.byte	0x04, 0x17
        /*004a*/ 	.short	(.L_18 - .L_17)
.L_17:
        /*004c*/ 	.word	0x00000000
        /*0050*/ 	.short	0x0012
        /*0052*/ 	.short	0x0090
        /*0054*/ 	.byte	0x00, 0xf4, 0x21, 0x00


	//----- nvinfo : EIATTR_KPARAM_INFO
	.align		4
.L_18:
        /*0058*/ 	.byte	0x04, 0x17
        /*005a*/ 	.short	(.L_20 - .L_19)
.L_19:
        /*005c*/ 	.word	0x00000000
        /*0060*/ 	.short	0x0011
        /*0062*/ 	.short	0x0088
        /*0064*/ 	.byte	0x00, 0xf4, 0x21, 0x00


	//----- nvinfo : EIATTR_KPARAM_INFO
	.align		4
.L_20:
        /*0068*/ 	.byte	0x04, 0x17
        /*006a*/ 	.short	(.L_22 - .L_21)
.L_21:
        /*006c*/ 	.word	0x00000000
        /*0070*/ 	.short	0x0010
        /*0072*/ 	.short	0x0080
        /*0074*/ 	.byte	0x00, 0xf4, 0x21, 0x00


	//----- nvinfo : EIATTR_KPARAM_INFO
	.align		4
.L_22:
        /*0078*/ 	.byte	0x04, 0x17
        /*007a*/ 	.short	(.L_24 - .L_23)
.L_23:
        /*007c*/ 	.word	0x00000000
        /*0080*/ 	.short	0x000f
        /*0082*/ 	.short	0x0078
        /*0084*/ 	.byte	0x00, 0xf4, 0x21, 0x00


	//----- nvinfo : EIATTR_KPARAM_INFO
	.align		4
.L_24:
        /*0088*/ 	.byte	0x04, 0x17
        /*008a*/ 	.short	(.L_26 - .L_25)
.L_25:
        /*008c*/ 	.word	0x00000000
        /*0090*/ 	.short	0x000e
        /*0092*/ 	.short	0x0070
        /*0094*/ 	.byte	0x00, 0xf4, 0x21, 0x00


	//----- nvinfo : EIATTR_KPARAM_INFO
	.align		4
.L_26:
        /*0098*/ 	.byte	0x04, 0x17
        /*009a*/ 	.short	(.L_28 - .L_27)
.L_27:
        /*009c*/ 	.word	0x00000000
        /*00a0*/ 	.short	0x000d
        /*00a2*/ 	.short	0x0068
        /*00a4*/ 	.byte	0x00, 0xf4, 0x21, 0x00


	//----- nvinfo : EIATTR_KPARAM_INFO
	.align		4
.L_28:
        /*00a8*/ 	.byte	0x04, 0x17
        /*00aa*/ 	.short	(.L_30 - .L_29)
.L_29:
        /*00ac*/ 	.word	0x00000000
        /*00b0*/ 	.short	0x000c
        /*00b2*/ 	.short	0x0060
        /*00b4*/ 	.byte	0x00, 0xf4, 0x21, 0x00


	//----- nvinfo : EIATTR_KPARAM_INFO
	.align		4
.L_30:
        /*00b8*/ 	.byte	0x04, 0x17
        /*00ba*/ 	.short	(.L_32 - .L_31)
.L_31:
        /*00bc*/ 	.word	0x00000000
        /*00c0*/ 	.short	0x000b
        /*00c2*/ 	.short	0x0058
        /*00c4*/ 	.byte	0x00, 0xf4, 0x21, 0x00


	//----- nvinfo : EIATTR_KPARAM_INFO
	.align		4
.L_32:
        /*00c8*/ 	.byte	0x04, 0x17
        /*00ca*/ 	.short	(.L_34 - .L_33)
.L_33:
        /*00cc*/ 	.word	0x00000000
        /*00d0*/ 	.short	0x000a
        /*00d2*/ 	.short	0x0050
        /*00d4*/ 	.byte	0x00, 0xf4, 0x21, 0x00


	//----- nvinfo : EIATTR_KPARAM_INFO
	.align		4
.L_34:
        /*00d8*/ 	.byte	0x04, 0x17
        /*00da*/ 	.short	(.L_36 - .L_35)
.L_35:
        /*00dc*/ 	.word	0x00000000
        /*00e0*/ 	.short	0x0009
        /*00e2*/ 	.short	0x0048
        /*00e4*/ 	.byte	0x00, 0xf4, 0x21, 0x00


	//----- nvinfo : EIATTR_KPARAM_INFO
	.align		4
.L_36:
        /*00e8*/ 	.byte	0x04, 0x17
        /*00ea*/ 	.short	(.L_38 - .L_37)
.L_37:
        /*00ec*/ 	.word	0x00000000
        /*00f0*/ 	.short	0x0008
        /*00f2*/ 	.short	0x0040
        /*00f4*/ 	.byte	0x00, 0xf4, 0x21, 0x00


	//----- nvinfo : EIATTR_KPARAM_INFO
	.align		4
.L_38:
        /*00f8*/ 	.byte	0x04, 0x17
        /*00fa*/ 	.short	(.L_40 - .L_39)
.L_39:
        /*00fc*/ 	.word	0x00000000
        /*0100*/ 	.short	0x0007
        /*0102*/ 	.short	0x0038
        /*0104*/ 	.byte	0x00, 0xf4, 0x21, 0x00


	//----- nvinfo : EIATTR_KPARAM_INFO
	.align		4
.L_40:
        /*0108*/ 	.byte	0x04, 0x17
        /*010a*/ 	.short	(.L_42 - .L_41)
.L_41:
        /*010c*/ 	.word	0x00000000
        /*0110*/ 	.short	0x0006
        /*0112*/ 	.short	0x0030
        /*0114*/ 	.byte	0x00, 0xf4, 0x21, 0x00


	//----- nvinfo : EIATTR_KPARAM_INFO
	.align		4
.L_42:
        /*0118*/ 	.byte	0x04, 0x17
        /*011a*/ 	.short	(.L_44 - .L_43)
.L_43:
        /*011c*/ 	.word	0x00000000
        /*0120*/ 	.short	0x0005
        /*0122*/ 	.short	0x0028
        /*0124*/ 	.byte	0x00, 0xf4, 0x21, 0x00


	//----- nvinfo : EIATTR_KPARAM_INFO
	.align		4
.L_44:
        /*0128*/ 	.byte	0x04, 0x17
        /*012a*/ 	.short	(.L_46 - .L_45)
.L_45:
        /*012c*/ 	.word	0x00000000
        /*0130*/ 	.short	0x0004
        /*0132*/ 	.short	0x0020
        /*0134*/ 	.byte	0x00, 0xf4, 0x21, 0x00


	//----- nvinfo : EIATTR_KPARAM_INFO
	.align		4
.L_46:
        /*0138*/ 	.byte	0x04, 0x17
        /*013a*/ 	.short	(.L_48 - .L_47)
.L_47:
        /*013c*/ 	.word	0x00000000
        /*0140*/ 	.short	0x0003
        /*0142*/ 	.short	0x0018
        /*0144*/ 	.byte	0x00, 0xf4, 0x21, 0x00


	//----- nvinfo : EIATTR_KPARAM_INFO
	.align		4
.L_48:
        /*0148*/ 	.byte	0x04, 0x17
        /*014a*/ 	.short	(.L_50 - .L_49)
.L_49:
        /*014c*/ 	.word	0x00000000
        /*0150*/ 	.short	0x0002
        /*0152*/ 	.short	0x0010
        /*0154*/ 	.byte	0x00, 0xf4, 0x21, 0x00


	//----- nvinfo : EIATTR_KPARAM_INFO
	.align		4
.L_50:
        /*0158*/ 	.byte	0x04, 0x17
        /*015a*/ 	.short	(.L_52 - .L_51)
.L_51:
        /*015c*/ 	.word	0x00000000
        /*0160*/ 	.short	0x0001
        /*0162*/ 	.short	0x0008
        /*0164*/ 	.byte	0x00, 0xf4, 0x21, 0x00


	//----- nvinfo : EIATTR_KPARAM_INFO
	.align		4
.L_52:
        /*0168*/ 	.byte	0x04, 0x17
        /*016a*/ 	.short	(.L_54 - .L_53)
.L_53:
        /*016c*/ 	.word	0x00000000
        /*0170*/ 	.short	0x0000
        /*0172*/ 	.short	0x0000
        /*0174*/ 	.byte	0x00, 0xf4, 0x21, 0x00


	//----- nvinfo : EIATTR_MAXREG_COUNT
	.align		4
.L_54:
        /*0178*/ 	.byte	0x03, 0x1b
        /*017a*/ 	.short	0x00ff


	//----- nvinfo : EIATTR_EXIT_INSTR_OFFSETS
	.align		4
        /*017c*/ 	.byte	0x04, 0x1c
        /*017e*/ 	.short	(.L_56 - .L_55)


	//   ....[0]....
.L_55:
        /*0180*/ 	.word	0x00003150


	//   ....[1]....
        /*0184*/ 	.word	0x00006e40


	//   ....[2]....
        /*0188*/ 	.word	0x00006e90


	//----- nvinfo : EIATTR_CTAIDZ_USED
	.align		4
.L_56:
        /*018c*/ 	.byte	0x01, 0x04
	.zero		2


	//----- nvinfo : EIATTR_REQNTID
	.align		4
        /*0190*/ 	.byte	0x04, 0x10
        /*0192*/ 	.short	(.L_58 - .L_57)
.L_57:
        /*0194*/ 	.word	0x00000080
        /*0198*/ 	.word	0x00000001
        /*019c*/ 	.word	0x00000001
.L_58:


//--------------------- .nv.callgraph             --------------------------
	.section	.nv.callgraph,"",@"SHT_CUDA_CALLGRAPH"
	.align	4
	.sectionentsize	8
	.align		4
        /*0000*/ 	.word	0x00000000
	.align		4
        /*0004*/ 	.word	0xffffffff
	.align		4
        /*0008*/ 	.word	0x00000000
	.align		4
        /*000c*/ 	.word	0xfffffffe
	.align		4
        /*0010*/ 	.word	0x00000000
	.align		4
        /*0014*/ 	.word	0xfffffffd
	.align		4
        /*0018*/ 	.word	0x00000000
	.align		4
        /*001c*/ 	.word	0xfffffffc


//--------------------- .nv.rel.action            --------------------------
	.section	.nv.rel.action,"",@"SHT_CUDA_RELOCINFO"
	.align	8
	.sectionentsize	8
        /*0000*/ 	.byte	0x73, 0x00, 0x00, 0x00, 0x00, 0x00, 0x00, 0x00, 0x00, 0x00, 0x00, 0x11, 0x25, 0x00, 0x05, 0x36


//--------------------- .nv.constant4             --------------------------
	.section	.nv.constant4,"a",@progbits
	.align	8
	.align		8
.nv.constant4:
        /*0000*/ 	.dword	_$_str


//--------------------- .nv.constant0.triton_tem_fused_transpose_view_zeros_54 --------------------------
	.section	.nv.constant0.triton_tem_fused_transpose_view_zeros_54,"a",@progbits
	.sectionflags	@""
	.align	4
.nv.constant0.triton_tem_fused_transpose_view_zeros_54:
	.zero		528


//--------------------- .text.triton_tem_fused_transpose_view_zeros_54 --------------------------
	.section	.text.triton_tem_fused_transpose_view_zeros_54,"ax",@progbits
	.sectionflags	@"SHF_BARRIERS=1"
	.sectioninfo	@"SHI_REGISTERS=168"
	.align	128
        .global         triton_tem_fused_transpose_view_zeros_54
        .type           triton_tem_fused_transpose_view_zeros_54,@function
        .size           triton_tem_fused_transpose_view_zeros_54,(.L_x_10 - triton_tem_fused_transpose_view_zeros_54)
        .other          triton_tem_fused_transpose_view_zeros_54,@"STO_CUDA_ENTRY STV_DEFAULT"
triton_tem_fused_transpose_view_zeros_54:
.text.triton_tem_fused_transpose_view_zeros_54:
[----:B------:R-:W-:Y:S02]  /*0000*/  IMAD.MOV.U32 R1, RZ, RZ, c[0x0][0x28] ;  /* 0x00000a00ff017624 */ /* 0x000fe400078e00ff */
[----:B------:R-:W0:Y:S01]  /*0010*/  S2R R140, SR_CTAID.Y ;  /* 0x00000000008c7919 */ /* 0x000e220000002600 */
[----:B------:R-:W-:-:S03]  /*0020*/  ULDC.64 UR6, c[0x0][0x118] ;  /* 0x0000460000067ab9 */ /* 0x000fc60000000a00 */
[----:B------:R-:W1:Y:S04]  /*0030*/  S2R R45, SR_CTAID.X ;  /* 0x00000000002d7919 */ /* 0x000e680000002500 */
[----:B------:R-:W2:Y:S01]  /*0040*/  S2R R5, SR_CTAID.Z ;  /* 0x0000000000057919 */ /* 0x000ea20000002700 */
[----:B0-----:R-:W-:Y:S01]  /*0050*/  SHF.R.S32.HI R0, RZ, 0x1f, R140 ;  /* 0x0000001fff007819 */ /* 0x001fe2000001148c */
[----:B------:R-:W-:Y:S01]  /*0060*/  IMAD.SHL.U32 R138, R140, 0x4000, RZ ;  /* 0x000040008c8a7824 */ /* 0x000fe200078e00ff */
[----:B-1----:R-:W-:Y:S02]  /*0070*/  ISETP.GE.AND P0, PT, R45, 0x4, PT ;  /* 0x000000042d00780c */ /* 0x002fe40003f06270 */
[----:B------:R-:W-:Y:S01]  /*0080*/  LEA.HI R0, R0, R140, RZ, 0x8 ;  /* 0x0000008c00007211 */ /* 0x000fe200078f40ff */
[----:B--2---:R-:W-:-:S03]  /*0090*/  IMAD.SHL.U32 R35, R5, 0x1000, RZ ;  /* 0x0000100005237824 */ /* 0x004fc600078e00ff */
[----:B------:R-:W-:Y:S01]  /*00a0*/  LOP3.LUT R0, R0, 0xffffff00, RZ, 0xc0, !PT ;  /* 0xffffff0000007812 */ /* 0x000fe200078ec0ff */
[----:B------:R-:W-:-:S04]  /*00b0*/  IMAD.SHL.U32 R37, R5, 0x40, RZ ;  /* 0x0000004005257824 */ /* 0x000fc800078e00ff */
[----:B------:R-:W-:-:S04]  /*00c0*/  IMAD.IADD R0, R140, 0x1, -R0 ;  /* 0x000000018c007824 */ /* 0x000fc800078e0a00 */
[C---:B------:R-:W-:Y:S02]  /*00d0*/  IMAD R26, R0.reuse, 0x4000, R35 ;  /* 0x00004000001a7824 */ /* 0x040fe400078e0223 */
[----:B------:R-:W-:Y:S01]  /*00e0*/  IMAD R3, R0, 0xc000, R37 ;  /* 0x0000c00000037824 */ /* 0x000fe200078e0225 */
[----:B------:R-:W-:Y:S05]  /*00f0*/  @!P0 BRA `(.L_x_0) ;  /* 0x0000306000008947 */ /* 0x000fea0003800000 */
[----:B------:R-:W0:Y:S01]  /*0100*/  S2R R0, SR_TID.X ;  /* 0x0000000000007919 */ /* 0x000e220000002100 */
[C---:B------:R-:W-:Y:S01]  /*0110*/  IADD3 R2, R45.reuse, -0x4, RZ ;  /* 0xfffffffc2d027810 */ /* 0x040fe20007ffe0ff */
[----:B------:R-:W-:-:S03]  /*0120*/  IMAD.SHL.U32 R96, R45, 0x10, RZ ;  /* 0x000000102d607824 */ /* 0x000fc600078e00ff */
[----:B------:R-:W-:Y:S01]  /*0130*/  LEA.HI R4, R2, R5, RZ, 0x1e ;  /* 0x0000000502047211 */ /* 0x000fe200078ff0ff */
[----:B------:R-:W-:Y:S01]  /*0140*/  IMAD.MOV.U32 R2, RZ, RZ, 0x4 ;  /* 0x00000004ff027424 */ /* 0x000fe200078e00ff */
[----:B------:R-:W-:-:S03]  /*0150*/  LOP3.LUT R96, R96, 0x30, RZ, 0xc0, !PT ;  /* 0x0000003060607812 */ /* 0x000fc600078ec0ff */
[----:B------:R-:W-:-:S04]  /*0160*/  IMAD R131, R4, 0x1000, R138 ;  /* 0x0000100004837824 */ /* 0x000fc800078e028a */
[----:B------:R-:W-:Y:S02]  /*0170*/  IMAD R21, R4, -0xfc0, R131 ;  /* 0xfffff04004157824 */ /* 0x000fe400078e0283 */
[----:B------:R-:W-:Y:S01]  /*0180*/  IMAD.WIDE R4, R131, R2, c[0x0][0x160] ;  /* 0x0000580083047625 */ /* 0x000fe200078e0202 */
[----:B0-----:R-:W-:-:S03]  /*0190*/  SHF.R.U32.HI R129, RZ, 0x4, R0 ;  /* 0x00000004ff817819 */ /* 0x001fc60000011600 */
[C---:B------:R-:W-:Y:S01]  /*01a0*/  IMAD.SHL.U32 R118, R0.reuse, 0x4, RZ ;  /* 0x0000000400767824 */ /* 0x040fe200078e00ff */
[C---:B------:R-:W-:Y:S02]  /*01b0*/  LOP3.LUT R123, R0.reuse, 0x2, RZ, 0xc0, !PT ;  /* 0x00000002007b7812 */ /* 0x040fe400078ec0ff */
[----:B------:R-:W-:Y:S02]  /*01c0*/  SGXT.U32 R129, R129, 0x3 ;  /* 0x000000038181781a */ /* 0x000fe40000000000 */
[C---:B------:R-:W-:Y:S01]  /*01d0*/  LOP3.LUT R128, R0.reuse, 0x4, RZ, 0xc0, !PT ;  /* 0x0000000400807812 */ /* 0x040fe200078ec0ff */
[----:B------:R-:W-:Y:S01]  /*01e0*/  IMAD.SHL.U32 R115, R123, 0x4, RZ ;  /* 0x000000047b737824 */ /* 0x000fe200078e00ff */
[C---:B------:R-:W-:Y:S02]  /*01f0*/  LOP3.LUT R6, R129.reuse, R96, RZ, 0xfc, !PT ;  /* 0x0000006081067212 */ /* 0x040fe400078efcff */
[----:B------:R-:W-:Y:S01]  /*0200*/  LOP3.LUT R127, R0, 0x8, RZ, 0xc0, !PT ;  /* 0x00000008007f7812 */ /* 0x000fe200078ec0ff */
[----:B------:R-:W-:Y:S01]  /*0210*/  IMAD.SHL.U32 R114, R128, 0x4, RZ ;  /* 0x0000000480727824 */ /* 0x000fe200078e00ff */
[----:B------:R-:W-:Y:S01]  /*0220*/  LOP3.LUT R8, R129, 0x8, R96, 0xfe, !PT ;  /* 0x0000000881087812 */ /* 0x000fe200078efe60 */
[C---:B------:R-:W-:Y:S01]  /*0230*/  IMAD.SHL.U32 R119, R6.reuse, 0x40, RZ ;  /* 0x0000004006777824 */ /* 0x040fe200078e00ff */
[----:B------:R-:W-:Y:S01]  /*0240*/  LOP3.LUT R113, R115, 0x4, R118, 0xf8, !PT ;  /* 0x0000000473717812 */ /* 0x000fe200078ef876 */
[----:B------:R-:W-:-:S02]  /*0250*/  IMAD.SHL.U32 R11, R6, 0x100, RZ ;  /* 0x00000100060b7824 */ /* 0x000fc400078e00ff */
[----:B------:R-:W-:-:S04]  /*0260*/  IMAD.WIDE R6, R21, R2, c[0x0][0x188] ;  /* 0x0000620015067625 */ /* 0x000fc800078e0202 */
[----:B------:R-:W-:Y:S02]  /*0270*/  IMAD.SHL.U32 R111, R127, 0x4, RZ ;  /* 0x000000047f6f7824 */ /* 0x000fe400078e00ff */
[C---:B------:R-:W-:Y:S02]  /*0280*/  IMAD.SHL.U32 R117, R8.reuse, 0x40, RZ ;  /* 0x0000004008757824 */ /* 0x040fe400078e00ff */
[----:B------:R-:W-:Y:S01]  /*0290*/  IMAD.SHL.U32 R13, R8, 0x100, RZ ;  /* 0x00000100080d7824 */ /* 0x000fe200078e00ff */
[----:B------:R-:W-:Y:S01]  /*02a0*/  LOP3.LUT R112, R111, R113, R114, 0xfe, !PT ;  /* 0x000000716f707212 */ /* 0x000fe200078efe72 */
[----:B------:R-:W-:-:S04]  /*02b0*/  IMAD.WIDE.U32 R8, R119, 0x4, R4 ;  /* 0x0000000477087825 */ /* 0x000fc800078e0004 */
[----:B------:R-:W-:-:S04]  /*02c0*/  IMAD.WIDE.U32 R4, R117, 0x4, R4 ;  /* 0x0000000475047825 */ /* 0x000fc800078e0004 */
[----:B------:R-:W-:-:S04]  /*02d0*/  IMAD.WIDE.U32 R10, R11, 0x4, R6 ;  /* 0x000000040b0a7825 */ /* 0x000fc800078e0006 */
[----:B------:R-:W-:Y:S01]  /*02e0*/  IMAD.WIDE.U32 R12, R13, 0x4, R6 ;  /* 0x000000040d0c7825 */ /* 0x000fe200078e0006 */
[----:B------:R-:W-:Y:S02]  /*02f0*/  SHF.R.U32.HI R124, RZ, 0x2, R0 ;  /* 0x00000002ff7c7819 */ /* 0x000fe40000011600 */
[----:B------:R-:W-:Y:S01]  /*0300*/  LOP3.LUT R130, R0, 0x10, RZ, 0xc0, !PT ;  /* 0x0000001000827812 */ /* 0x000fe200078ec0ff */
[----:B------:R-:W-:-:S04]  /*0310*/  IMAD.WIDE.U32 R6, R112, 0x4, R8 ;  /* 0x0000000470067825 */ /* 0x000fc800078e0008 */
[----:B------:R-:W-:-:S04]  /*0320*/  IMAD.WIDE.U32 R8, R112, 0x4, R4 ;  /* 0x0000000470087825 */ /* 0x000fc800078e0004 */
[----:B------:R-:W-:-:S04]  /*0330*/  IMAD.WIDE.U32 R14, R112, 0x4, R10 ;  /* 0x00000004700e7825 */ /* 0x000fc800078e000a */
[----:B------:R-:W-:-:S04]  /*0340*/  IMAD.WIDE.U32 R16, R112, 0x4, R12 ;  /* 0x0000000470107825 */ /* 0x000fc800078e000c */
[----:B------:R-:W-:Y:S02]  /*0350*/  IMAD.MOV.U32 R24, RZ, RZ, c[0x0][0x1a0] ;  /* 0x00006800ff187624 */ /* 0x000fe400078e00ff */
[----:B------:R-:W-:Y:S01]  /*0360*/  IMAD.MOV.U32 R25, RZ, RZ, c[0x0][0x1a4] ;  /* 0x00006900ff197624 */ /* 0x000fe200078e00ff */
[----:B------:R-:W-:Y:S01]  /*0370*/  SGXT.U32 R124, R124, 0x2 ;  /* 0x000000027c7c781a */ /* 0x000fe20000000000 */
[----:B------:R-:W2:Y:S01]  /*0380*/  LDG.E.128 R4, [R6.64] ;  /* 0x0000000606047981 */ /* 0x000ea2000c1e1d00 */
[----:B------:R-:W-:Y:S01]  /*0390*/  SHF.R.U32.HI R125, RZ, 0x2, R130 ;  /* 0x00000002ff7d7819 */ /* 0x000fe20000011682 */
[----:B------:R-:W-:Y:S02]  /*03a0*/  IMAD R27, R140, -0x3f00, R21 ;  /* 0xffffc1008c1b7824 */ /* 0x000fe400078e0215 */
[----:B------:R-:W3:Y:S01]  /*03b0*/  LDG.E.128 R8, [R8.64] ;  /* 0x0000000608087981 */ /* 0x000ee2000c1e1d00 */
[----:B------:R-:W-:-:S03]  /*03c0*/  LOP3.LUT R124, R124, R125, RZ, 0xfc, !PT ;  /* 0x0000007d7c7c7212 */ /* 0x000fc600078efcff */
[----:B------:R-:W4:Y:S04]  /*03d0*/  LDG.E.128 R12, [R14.64] ;  /* 0x000000060e0c7981 */ /* 0x000f28000c1e1d00 */
[----:B------:R-:W4:Y:S01]  /*03e0*/  LDG.E.128 R16, [R16.64] ;  /* 0x0000000610107981 */ /* 0x000f22000c1e1d00 */
[----:B------:R-:W-:Y:S01]  /*03f0*/  IMAD.WIDE R20, R27, R2, c[0x0][0x178] ;  /* 0x00005e001b147625 */ /* 0x000fe200078e0202 */
[----:B------:R-:W-:Y:S02]  /*0400*/  LOP3.LUT R121, R124, R96, RZ, 0xfc, !PT ;  /* 0x000000607c797212 */ /* 0x000fe400078efcff */
[----:B------:R-:W4:Y:S03]  /*0410*/  LDG.E R24, [R24.64] ;  /* 0x0000000618187981 */ /* 0x000f26000c1e1900 */
[----:B------:R-:W-:-:S05]  /*0420*/  IMAD.WIDE.U32 R22, R121, 0x4, R20 ;  /* 0x0000000479167825 */ /* 0x000fca00078e0014 */
[----:B------:R-:W4:Y:S04]  /*0430*/  LDG.E R106, [R22.64] ;  /* 0x00000006166a7981 */ /* 0x000f28000c1e1900 */
[----:B------:R-:W4:Y:S01]  /*0440*/  LDG.E R105, [R22.64+0x20] ;  /* 0x0000200616697981 */ /* 0x000f22000c1e1900 */
[----:B------:R-:W-:Y:S01]  /*0450*/  SHF.R.U32.HI R126, RZ, 0x2, R0 ;  /* 0x00000002ff7e7819 */ /* 0x000fe20000011600 */
[----:B------:R-:W-:Y:S02]  /*0460*/  IMAD.SHL.U32 R110, R129, 0x40, RZ ;  /* 0x00000040816e7824 */ /* 0x000fe400078e00ff */
[----:B------:R-:W-:Y:S01]  /*0470*/  IMAD.WIDE R20, R27, R2, c[0x0][0x180] ;  /* 0x000060001b147625 */ /* 0x000fe200078e0202 */
[----:B------:R-:W-:-:S04]  /*0480*/  LOP3.LUT R29, R125, 0x8, R126, 0xf8, !PT ;  /* 0x000000087d1d7812 */ /* 0x000fc800078ef87e */
[----:B------:R-:W-:Y:S01]  /*0490*/  LOP3.LUT R29, R29, 0x10, R126, 0xf8, !PT ;  /* 0x000000101d1d7812 */ /* 0x000fe200078ef87e */
[----:B------:R-:W-:-:S03]  /*04a0*/  IMAD.WIDE.U32 R20, R121, 0x4, R20 ;  /* 0x0000000479147825 */ /* 0x000fc600078e0014 */
[----:B------:R-:W-:Y:S02]  /*04b0*/  LOP3.LUT R109, R110, R29, R112, 0xf6, !PT ;  /* 0x0000001d6e6d7212 */ /* 0x000fe400078ef670 */
[----:B------:R-:W-:Y:S01]  /*04c0*/  SHF.R.S32.HI R148, RZ, 0x1f, R3 ;  /* 0x0000001fff947819 */ /* 0x000fe20000011403 */
[----:B------:R0:W5:Y:S01]  /*04d0*/  LDG.E R108, [R20.64] ;  /* 0x00000006146c7981 */ /* 0x000162000c1e1900 */
[----:B------:R-:W-:Y:S02]  /*04e0*/  LOP3.LUT R120, R0, 0xf, RZ, 0xc0, !PT ;  /* 0x0000000f00787812 */ /* 0x000fe400078ec0ff */
[----:B------:R-:W-:Y:S01]  /*04f0*/  SHF.R.S32.HI R147, RZ, 0x1f, R26 ;  /* 0x0000001fff937819 */ /* 0x000fe2000001141a */
[----:B------:R0:W5:Y:S01]  /*0500*/  LDG.E R107, [R20.64+0x20] ;  /* 0x00002006146b7981 */ /* 0x000162000c1e1900 */
[----:B------:R-:W-:Y:S01]  /*0510*/  LOP3.LUT R99, R126, 0x8, RZ, 0xc0, !PT ;  /* 0x000000087e637812 */ /* 0x000fe200078ec0ff */
[C---:B------:R-:W-:Y:S01]  /*0520*/  IMAD.SHL.U32 R146, R26.reuse, 0x4, RZ ;  /* 0x000000041a927824 */ /* 0x040fe200078e00ff */
[C---:B------:R-:W-:Y:S01]  /*0530*/  SHF.L.U64.HI R149, R3.reuse, 0x2, R148 ;  /* 0x0000000203957819 */ /* 0x040fe20000010294 */
[----:B------:R-:W-:Y:S01]  /*0540*/  IMAD.SHL.U32 R148, R3, 0x4, RZ ;  /* 0x0000000403947824 */ /* 0x000fe200078e00ff */
[----:B------:R-:W-:Y:S01]  /*0550*/  SHF.L.U64.HI R147, R26, 0x2, R147 ;  /* 0x000000021a937819 */ /* 0x000fe20000010293 */
[----:B------:R-:W-:Y:S01]  /*0560*/  IMAD.MOV.U32 R150, RZ, RZ, c[0x0][0x1c0] ;  /* 0x00007000ff967624 */ /* 0x000fe200078e00ff */
[----:B------:R-:W-:Y:S01]  /*0570*/  CS2R R32, SRZ ;  /* 0x0000000000207805 */ /* 0x000fe2000001ff00 */
[----:B------:R-:W-:Y:S01]  /*0580*/  IMAD.MOV.U32 R151, RZ, RZ, c[0x0][0x1c4] ;  /* 0x00007100ff977624 */ /* 0x000fe200078e00ff */
[----:B------:R-:W-:Y:S01]  /*0590*/  CS2R R34, SRZ ;  /* 0x0000000000227805 */ /* 0x000fe2000001ff00 */
[----:B------:R-:W-:Y:S01]  /*05a0*/  CS2R R28, SRZ ;  /* 0x00000000001c7805 */ /* 0x000fe2000001ff00 */
[----:B------:R-:W-:Y:S01]  /*05b0*/  CS2R R30, SRZ ;  /* 0x00000000001e7805 */ /* 0x000fe2000001ff00 */
[----:B------:R-:W-:Y:S01]  /*05c0*/  IMAD.SHL.U32 R122, R0, 0x2, RZ ;  /* 0x00000002007a7824 */ /* 0x000fe200078e00ff */
[----:B------:R-:W-:Y:S01]  /*05d0*/  LOP3.LUT R116, R118, 0x4, RZ, 0xc0, !PT ;  /* 0x0000000476747812 */ /* 0x000fe200078ec0ff */
[----:B------:R-:W-:Y:S01]  /*05e0*/  IMAD.SHL.U32 R103, R130, 0x4, RZ ;  /* 0x0000000482677824 */ /* 0x000fe200078e00ff */
[----:B------:R-:W-:Y:S01]  /*05f0*/  LOP3.LUT R99, R99, 0x7, R0, 0xf8, !PT ;  /* 0x0000000763637812 */ /* 0x000fe200078ef800 */
[----:B------:R-:W-:Y:S01]  /*0600*/  IMAD.SHL.U32 R101, R120, 0x40, RZ ;  /* 0x0000004078657824 */ /* 0x000fe200078e00ff */
[C-C-:B------:R-:W-:Y:S01]  /*0610*/  LOP3.LUT R102, R125.reuse, R113, R114.reuse, 0x1e, !PT ;  /* 0x000000717d667212 */ /* 0x140fe200078e1e72 */
[--C-:B------:R-:W-:Y:S01]  /*0620*/  IMAD.IADD R104, R125, 0x1, R114.reuse ;  /* 0x000000017d687824 */ /* 0x100fe200078e0272 */
[----:B------:R-:W-:Y:S01]  /*0630*/  LOP3.LUT R100, R113, 0x20, R114, 0xfe, !PT ;  /* 0x0000002071647812 */ /* 0x000fe200078efe72 */
[----:B------:R-:W-:-:S02]  /*0640*/  IMAD.IADD R98, R114, 0x1, R111 ;  /* 0x0000000172627824 */ /* 0x000fc400078e026f */
[----:B------:R-:W-:Y:S01]  /*0650*/  IMAD R97, R129, 0x300, RZ ;  /* 0x0000030081617824 */ /* 0x000fe200078e02ff */
[----:B--2---:R0:W-:Y:S04]  /*0660*/  STS.128 [R109.X4+0x2400], R4 ;  /* 0x002400046d007388 */ /* 0x0041e80000004c00 */
[----:B---3--:R0:W-:Y:S04]  /*0670*/  STS.128 [R109.X4+0x2c00], R8 ;  /* 0x002c00086d007388 */ /* 0x0081e80000004c00 */
[----:B----4-:R0:W-:Y:S04]  /*0680*/  STS.128 [R109.X4+0x3400], R12 ;  /* 0x0034000c6d007388 */ /* 0x0101e80000004c00 */
[----:B------:R0:W-:Y:S01]  /*0690*/  STS.128 [R109.X4+0x3c00], R16 ;  /* 0x003c00106d007388 */ /* 0x0001e20000004c00 */
[----:B------:R-:W-:-:S05]  /*06a0*/  IMAD.SHL.U32 R24, R24, 0x8, RZ ;  /* 0x0000000818187824 */ /* 0x000fca00078e00ff */
[----:B------:R-:W-:Y:S02]  /*06b0*/  ISETP.GE.AND P2, PT, R24, 0x1, PT ;  /* 0x000000011800780c */ /* 0x000fe40003f46270 */
[C---:B------:R-:W-:Y:S02]  /*06c0*/  FSETP.NEU.AND P0, PT, R106.reuse, -INF , PT ;  /* 0xff8000006a00780b */ /* 0x040fe40003f0d000 */
[C---:B------:R-:W-:Y:S02]  /*06d0*/  FSETP.NEU.AND P1, PT, R105.reuse, -INF , PT ;  /* 0xff8000006900780b */ /* 0x040fe40003f2d000 */
[----:B------:R-:W-:Y:S02]  /*06e0*/  FSEL R106, R106, RZ, P0 ;  /* 0x000000ff6a6a7208 */ /* 0x000fe40000000000 */
[----:B------:R-:W-:-:S05]  /*06f0*/  FSEL R105, R105, RZ, P1 ;  /* 0x000000ff69697208 */ /* 0x000fca0000800000 */
[----:B------:R-:W-:Y:S05]  /*0700*/  @!P2 BRA `(.L_x_1) ;  /* 0x000015400000a947 */ /* 0x000fea0003800000 */
[----:B0-----:R-:W-:Y:S02]  /*0710*/  IMAD.MOV.U32 R4, RZ, RZ, c[0x0][0x1a8] ;  /* 0x00006a00ff047624 */ /* 0x001fe400078e00ff */
[----:B------:R-:W-:-:S05]  /*0720*/  IMAD.MOV.U32 R5, RZ, RZ, c[0x0][0x1ac] ;  /* 0x00006b00ff057624 */ /* 0x000fca00078e00ff */
[----:B------:R-:W2:Y:S01]  /*0730*/  LDG.E R4, [R4.64] ;  /* 0x0000000604047981 */ /* 0x000ea2000c1e1900 */
[----:B------:R-:W-:Y:S01]  /*0740*/  IMAD.SHL.U32 R3, R0, 0x40, RZ ;  /* 0x0000004000037824 */ /* 0x000fe200078e00ff */
[----:B------:R-:W-:Y:S01]  /*0750*/  LOP3.LUT R7, R112, R103, RZ, 0xfc, !PT ;  /* 0x0000006770077212 */ /* 0x000fe200078efcff */
[----:B------:R-:W-:Y:S01]  /*0760*/  IMAD.SHL.U32 R10, R99, 0x40, RZ ;  /* 0x00000040630a7824 */ /* 0x000fe200078e00ff */
[----:B------:R-:W-:Y:S01]  /*0770*/  SHF.R.U32.HI R9, RZ, 0x1, R0 ;  /* 0x00000001ff097819 */ /* 0x000fe20000011600 */
[----:B------:R-:W-:Y:S01]  /*0780*/  IMAD.SHL.U32 R40, R124, 0x10, RZ ;  /* 0x000000107c287824 */ /* 0x000fe200078e00ff */
[----:B------:R-:W-:Y:S01]  /*0790*/  LOP3.LUT R7, R7, 0x180, R118, 0xf8, !PT ;  /* 0x0000018007077812 */ /* 0x000fe200078ef876 */
[----:B------:R-:W-:Y:S01]  /*07a0*/  IMAD.SHL.U32 R155, R121, 0x2, RZ ;  /* 0x00000002799b7824 */ /* 0x000fe200078e00ff */
[----:B------:R-:W-:Y:S01]  /*07b0*/  LOP3.LUT R94, R3, 0x3c0, RZ, 0xc0, !PT ;  /* 0x000003c0035e7812 */ /* 0x000fe200078ec0ff */
[-C--:B------:R-:W-:Y:S01]  /*07c0*/  IMAD.WIDE.U32 R158, R121, R2.reuse, c[0x0][0x1e0] ;  /* 0x00007800799e7625 */ /* 0x080fe200078e0002 */
[C---:B------:R-:W-:Y:S01]  /*07d0*/  LOP3.LUT R6, R7.reuse, 0x1f0, RZ, 0xc0, !PT ;  /* 0x000001f007067812 */ /* 0x040fe200078ec0ff */
[----:B------:R-:W-:Y:S01]  /*07e0*/  CS2R R32, SRZ ;  /* 0x0000000000207805 */ /* 0x000fe2000001ff00 */
[----:B------:R-:W-:Y:S01]  /*07f0*/  LOP3.LUT R3, R94, R129, RZ, 0xfc, !PT ;  /* 0x000000815e037212 */ /* 0x000fe200078efcff */
[----:B------:R-:W-:Y:S01]  /*0800*/  CS2R R34, SRZ ;  /* 0x0000000000227805 */ /* 0x000fe2000001ff00 */
[C---:B------:R-:W-:Y:S01]  /*0810*/  LOP3.LUT R8, R7.reuse, 0x200, RZ, 0xfc, !PT ;  /* 0x0000020007087812 */ /* 0x040fe200078efcff */
[----:B------:R-:W-:Y:S01]  /*0820*/  IMAD R91, R7, 0x4, R6 ;  /* 0x00000004075b7824 */ /* 0x000fe200078e0206 */
[----:B------:R-:W-:Y:S01]  /*0830*/  LOP3.LUT R9, R9, 0xc, RZ, 0xc0, !PT ;  /* 0x0000000c09097812 */ /* 0x000fe200078ec0ff */
[----:B------:R-:W-:Y:S01]  /*0840*/  IMAD R94, R3, 0x4, R94 ;  /* 0x00000004035e7824 */ /* 0x000fe200078e025e */
[----:B------:R-:W-:Y:S01]  /*0850*/  LOP3.LUT R3, R8, 0x3f0, RZ, 0xc0, !PT ;  /* 0x000003f008037812 */ /* 0x000fe200078ec0ff */
[----:B------:R-:W-:Y:S01]  /*0860*/  CS2R R28, SRZ ;  /* 0x00000000001c7805 */ /* 0x000fe2000001ff00 */
[----:B------:R-:W-:Y:S01]  /*0870*/  LOP3.LUT R23, R10, R9, R100, 0xf6, !PT ;  /* 0x000000090a177212 */ /* 0x000fe200078ef664 */
[----:B------:R-:W-:Y:S01]  /*0880*/  CS2R R30, SRZ ;  /* 0x00000000001e7805 */ /* 0x000fe2000001ff00 */
[----:B------:R-:W-:Y:S01]  /*0890*/  IMNMX.U32 R95, R24, 0x4, PT ;  /* 0x00000004185f7817 */ /* 0x000fe20003800000 */
[----:B------:R-:W-:Y:S01]  /*08a0*/  IMAD R7, R8, 0x4, R3 ;  /* 0x0000000408077824 */ /* 0x000fe200078e0203 */
[----:B------:R-:W-:Y:S01]  /*08b0*/  LOP3.LUT R3, R9, R113, R114, 0x1e, !PT ;  /* 0x0000007109037212 */ /* 0x000fe200078e1e72 */
[----:B------:R-:W-:Y:S01]  /*08c0*/  IMAD.WIDE.U32 R154, R155, R2, c[0x0][0x1f0] ;  /* 0x00007c009b9a7625 */ /* 0x000fe200078e0002 */
[----:B------:R-:W-:Y:S01]  /*08d0*/  LOP3.LUT R8, R114, R9, RZ, 0xfc, !PT ;  /* 0x0000000972087212 */ /* 0x000fe200078efcff */
[----:B------:R-:W-:Y:S01]  /*08e0*/  UMOV UR4, URZ ;  /* 0x0000003f00047c82 */ /* 0x000fe20008000000 */
[----:B------:R-:W-:Y:S01]  /*08f0*/  LOP3.LUT R37, R3, R10, RZ, 0xfc, !PT ;  /* 0x0000000a03257212 */ /* 0x000fe200078efcff */
[----:B------:R-:W-:Y:S01]  /*0900*/  IMAD.SHL.U32 R23, R23, 0x4, RZ ;  /* 0x0000000417177824 */ /* 0x000fe200078e00ff */
[----:B------:R-:W-:-:S02]  /*0910*/  LOP3.LUT R3, R8, 0x10, R113, 0x1e, !PT ;  /* 0x0000001008037812 */ /* 0x000fc400078e1e71 */
[--C-:B------:R-:W-:Y:S02]  /*0920*/  LOP3.LUT R11, R8, 0x30, R113.reuse, 0x1e, !PT ;  /* 0x00000030080b7812 */ /* 0x100fe400078e1e71 */
[-C--:B------:R-:W-:Y:S02]  /*0930*/  LOP3.LUT R38, R3, R10.reuse, RZ, 0xfc, !PT ;  /* 0x0000000a03267212 */ /* 0x080fe400078efcff */
[----:B------:R-:W-:Y:S02]  /*0940*/  LOP3.LUT R88, R11, R10, RZ, 0xfc, !PT ;  /* 0x0000000a0b587212 */ /* 0x000fe400078efcff */
[----:B------:R-:W-:Y:S02]  /*0950*/  LOP3.LUT R3, R122, 0x6, RZ, 0xc0, !PT ;  /* 0x000000067a037812 */ /* 0x000fe400078ec0ff */
[----:B------:R-:W-:Y:S01]  /*0960*/  LOP3.LUT R26, R104, 0x30, R113, 0x1e, !PT ;  /* 0x00000030681a7812 */ /* 0x000fe200078e1e71 */
[----:B------:R-:W-:Y:S01]  /*0970*/  IMAD.SHL.U32 R88, R88, 0x4, RZ ;  /* 0x0000000458587824 */ /* 0x000fe200078e00ff */
[----:B------:R-:W-:-:S02]  /*0980*/  LOP3.LUT R96, R124, 0x8, R96, 0xfe, !PT ;  /* 0x000000087c607812 */ /* 0x000fc400078efe60 */
[----:B------:R-:W-:Y:S02]  /*0990*/  LOP3.LUT R3, R3, 0x8, R126, 0xf8, !PT ;  /* 0x0000000803037812 */ /* 0x000fe400078ef87e */
[-C--:B------:R-:W-:Y:S01]  /*09a0*/  LOP3.LUT R21, R26, R101.reuse, RZ, 0xfc, !PT ;  /* 0x000000651a157212 */ /* 0x080fe200078efcff */
[----:B------:R-:W-:Y:S01]  /*09b0*/  IMAD.SHL.U32 R153, R96, 0x2, RZ ;  /* 0x0000000260997824 */ /* 0x000fe200078e00ff */
[----:B------:R-:W-:Y:S02]  /*09c0*/  LOP3.LUT R16, R102, R101, RZ, 0xfc, !PT ;  /* 0x0000006566107212 */ /* 0x000fe400078efcff */
[----:B------:R-:W-:Y:S01]  /*09d0*/  IADD3 R14, R116, R98, R115 ;  /* 0x00000062740e7210 */ /* 0x000fe20007ffe073 */
[----:B------:R-:W-:Y:S02]  /*09e0*/  IMAD.SHL.U32 R21, R21, 0x4, RZ ;  /* 0x0000000415157824 */ /* 0x000fe400078e00ff */
[----:B------:R-:W-:Y:S02]  /*09f0*/  IMAD.SHL.U32 R16, R16, 0x4, RZ ;  /* 0x0000000410107824 */ /* 0x000fe400078e00ff */
[----:B------:R-:W-:-:S04]  /*0a00*/  IMAD.WIDE.U32 R152, R153, R2, c[0x0][0x1f0] ;  /* 0x00007c0099987625 */ /* 0x000fc800078e0002 */
[C---:B--2---:R-:W-:Y:S02]  /*0a10*/  IMAD.SHL.U32 R6, R4.reuse, 0x80, RZ ;  /* 0x0000008004067824 */ /* 0x044fe400078e00ff */
[C---:B------:R-:W-:Y:S02]  /*0a20*/  IMAD R12, R4.reuse, 0x18000, RZ ;  /* 0x00018000040c7824 */ /* 0x040fe400078e02ff */
[----:B------:R-:W-:Y:S01]  /*0a30*/  IMAD.SHL.U32 R5, R4, 0x2000, RZ ;  /* 0x0000200004057824 */ /* 0x000fe200078e00ff */
[----:B------:R-:W-:Y:S02]  /*0a40*/  LOP3.LUT R4, R6, 0x8, R129, 0xfe, !PT ;  /* 0x0000000806047812 */ /* 0x000fe400078efe81 */
[----:B------:R-:W-:Y:S02]  /*0a50*/  LOP3.LUT R9, R12, R97, RZ, 0xfc, !PT ;  /* 0x000000610c097212 */ /* 0x000fe400078efcff */
[----:B------:R-:W-:Y:S01]  /*0a60*/  LOP3.LUT R13, R5, R110, RZ, 0xfc, !PT ;  /* 0x0000006e050d7212 */ /* 0x000fe200078efcff */
[----:B------:R-:W-:-:S02]  /*0a70*/  IMAD R5, R4, 0x300, RZ ;  /* 0x0000030004057824 */ /* 0x000fc400078e02ff */
[----:B------:R-:W-:Y:S02]  /*0a80*/  IMAD.SHL.U32 R19, R4, 0x40, RZ ;  /* 0x0000004004137824 */ /* 0x000fe400078e00ff */
[----:B------:R-:W-:-:S04]  /*0a90*/  IMAD.WIDE R8, R9, 0x4, R148 ;  /* 0x0000000409087825 */ /* 0x000fc800078e0294 */
[----:B------:R-:W-:Y:S01]  /*0aa0*/  IMAD.WIDE R4, R5, 0x4, R148 ;  /* 0x0000000405047825 */ /* 0x000fe200078e0294 */
[----:B------:R-:W-:-:S03]  /*0ab0*/  IADD3 R10, P1, R8, c[0x0][0x170], RZ ;  /* 0x00005c00080a7a10 */ /* 0x000fc60007f3e0ff */
[--C-:B------:R-:W-:Y:S01]  /*0ac0*/  IMAD.WIDE R18, R19, 0x4, R146.reuse ;  /* 0x0000000413127825 */ /* 0x100fe200078e0292 */
[----:B------:R-:W-:Y:S02]  /*0ad0*/  IADD3 R90, P0, R4, c[0x0][0x170], RZ ;  /* 0x00005c00045a7a10 */ /* 0x000fe40007f1e0ff */
[----:B------:R-:W-:Y:S01]  /*0ae0*/  IADD3.X R15, R9, c[0x0][0x174], RZ, P1, !PT ;  /* 0x00005d00090f7a10 */ /* 0x000fe20000ffe4ff */
[----:B------:R-:W-:Y:S01]  /*0af0*/  IMAD.WIDE R12, R13, 0x4, R146 ;  /* 0x000000040d0c7825 */ /* 0x000fe200078e0292 */
[----:B------:R-:W-:Y:S02]  /*0b00*/  IADD3 R8, P2, R18, c[0x0][0x168], RZ ;  /* 0x00005a0012087a10 */ /* 0x000fe40007f5e0ff */
[----:B------:R-:W-:Y:S01]  /*0b10*/  IADD3.X R9, R5, c[0x0][0x174], RZ, P0, !PT ;  /* 0x00005d0005097a10 */ /* 0x000fe200007fe4ff */
[----:B------:R-:W-:Y:S01]  /*0b20*/  IMAD.IADD R5, R115, 0x1, R104 ;  /* 0x0000000173057824 */ /* 0x000fe200078e0268 */
[----:B------:R-:W-:Y:S02]  /*0b30*/  IADD3.X R11, R19, c[0x0][0x16c], RZ, P2, !PT ;  /* 0x00005b00130b7a10 */ /* 0x000fe400017fe4ff */
[----:B------:R-:W-:-:S02]  /*0b40*/  LOP3.LUT R4, R115, 0x8, R116, 0x1e, !PT ;  /* 0x0000000873047812 */ /* 0x000fc400078e1e74 */
[----:B------:R-:W-:Y:S02]  /*0b50*/  IADD3 R12, P3, R12, c[0x0][0x168], RZ ;  /* 0x00005a000c0c7a10 */ /* 0x000fe40007f7e0ff */
[----:B------:R-:W-:Y:S02]  /*0b60*/  LOP3.LUT R19, R115, 0x28, R116, 0x1e, !PT ;  /* 0x0000002873137812 */ /* 0x000fe400078e1e74 */
[----:B------:R-:W-:Y:S02]  /*0b70*/  LOP3.LUT R4, R125, R4, R114, 0x1e, !PT ;  /* 0x000000047d047212 */ /* 0x000fe400078e1e72 */
[----:B------:R-:W-:Y:S02]  /*0b80*/  IADD3.X R17, R13, c[0x0][0x16c], RZ, P3, !PT ;  /* 0x00005b000d117a10 */ /* 0x000fe40001ffe4ff */
[----:B------:R-:W-:Y:S02]  /*0b90*/  LOP3.LUT R18, R104, 0x10, R113, 0x1e, !PT ;  /* 0x0000001068127812 */ /* 0x000fe400078e1e71 */
[----:B------:R-:W-:-:S02]  /*0ba0*/  LOP3.LUT R22, R5, 0x18, R116, 0x1e, !PT ;  /* 0x0000001805167812 */ /* 0x000fc400078e1e74 */
[----:B------:R-:W-:Y:S02]  /*0bb0*/  LOP3.LUT R36, R5, 0x38, R116, 0x1e, !PT ;  /* 0x0000003805247812 */ /* 0x000fe400078e1e74 */
[----:B------:R-:W-:Y:S02]  /*0bc0*/  LOP3.LUT R24, R125, R19, R114, 0x1e, !PT ;  /* 0x000000137d187212 */ /* 0x000fe400078e1e72 */
[----:B------:R-:W-:Y:S02]  /*0bd0*/  LOP3.LUT R13, R101, R100, R125, 0xf6, !PT ;  /* 0x00000064650d7212 */ /* 0x000fe400078ef67d */
[-C--:B------:R-:W-:Y:S02]  /*0be0*/  LOP3.LUT R4, R4, R101.reuse, RZ, 0xfc, !PT ;  /* 0x0000006504047212 */ /* 0x080fe400078efcff */
[----:B------:R-:W-:Y:S02]  /*0bf0*/  IADD3 R156, P0, R121, c[0x0][0x1e8], RZ ;  /* 0x00007a00799c7a10 */ /* 0x000fe40007f1e0ff */
[-C--:B------:R-:W-:Y:S01]  /*0c00*/  LOP3.LUT R20, R18, R101.reuse, RZ, 0xfc, !PT ;  /* 0x0000006512147212 */ /* 0x080fe200078efcff */
[----:B------:R-:W-:Y:S01]  /*0c10*/  IMAD.SHL.U32 R18, R13, 0x4, RZ ;  /* 0x000000040d127824 */ /* 0x000fe200078e00ff */
[-C--:B------:R-:W-:Y:S01]  /*0c20*/  LOP3.LUT R25, R22, R101.reuse, RZ, 0xfc, !PT ;  /* 0x0000006516197212 */ /* 0x080fe200078efcff */
[----:B------:R-:W-:Y:S01]  /*0c30*/  IMAD.X R157, RZ, RZ, c[0x0][0x1ec], P0 ;  /* 0x00007b00ff9d7624 */ /* 0x000fe200000e06ff */
[-C--:B------:R-:W-:Y:S01]  /*0c40*/  LOP3.LUT R26, R36, R101.reuse, RZ, 0xfc, !PT ;  /* 0x00000065241a7212 */ /* 0x080fe200078efcff */
[----:B------:R-:W-:Y:S01]  /*0c50*/  IMAD.SHL.U32 R20, R20, 0x4, RZ ;  /* 0x0000000414147824 */ /* 0x000fe200078e00ff */
[----:B------:R-:W-:Y:S01]  /*0c60*/  LOP3.LUT R27, R24, R101, RZ, 0xfc, !PT ;  /* 0x00000065181b7212 */ /* 0x000fe200078efcff */
[----:B------:R-:W-:Y:S01]  /*0c70*/  IMAD.SHL.U32 R24, R4, 0x4, RZ ;  /* 0x0000000404187824 */ /* 0x000fe200078e00ff */
[-C--:B------:R-:W-:Y:S01]  /*0c80*/  LOP3.LUT R5, R6, R3.reuse, RZ, 0xfc, !PT ;  /* 0x0000000306057212 */ /* 0x080fe200078efcff */
[----:B------:R-:W-:Y:S01]  /*0c90*/  IMAD.SHL.U32 R25, R25, 0x4, RZ ;  /* 0x0000000419197824 */ /* 0x000fe200078e00ff */
[----:B------:R-:W-:Y:S01]  /*0ca0*/  LOP3.LUT R22, R40, R3, RZ, 0xfc, !PT ;  /* 0x0000000328167212 */ /* 0x000fe200078efcff */
[----:B------:R-:W-:Y:S01]  /*0cb0*/  IMAD.SHL.U32 R26, R26, 0x4, RZ ;  /* 0x000000041a1a7824 */ /* 0x000fe200078e00ff */
[C---:B------:R-:W-:Y:S01]  /*0cc0*/  LOP3.LUT R13, R6.reuse, 0x1, R3, 0xfe, !PT ;  /* 0x00000001060d7812 */ /* 0x040fe200078efe03 */
[----:B------:R-:W-:Y:S01]  /*0cd0*/  IMAD.SHL.U32 R27, R27, 0x4, RZ ;  /* 0x000000041b1b7824 */ /* 0x000fe200078e00ff */
[----:B------:R-:W-:Y:S01]  /*0ce0*/  LOP3.LUT R3, R6, R129, RZ, 0xfc, !PT ;  /* 0x0000008106037212 */ /* 0x000fe200078efcff */
[----:B------:R-:W-:Y:S01]  /*0cf0*/  IMAD.SHL.U32 R6, R37, 0x4, RZ ;  /* 0x0000000425067824 */ /* 0x000fe200078e00ff */
[----:B------:R-:W-:Y:S01]  /*0d00*/  LOP3.LUT R19, R40, R113, RZ, 0xfc, !PT ;  /* 0x0000007128137212 */ /* 0x000fe200078efcff */
[----:B------:R-:W-:-:S02]  /*0d10*/  IMAD.MOV.U32 R89, RZ, RZ, R5 ;  /* 0x000000ffff597224 */ /* 0x000fc400078e0005 */
[----:B------:R-:W-:Y:S02]  /*0d20*/  IMAD.SHL.U32 R4, R38, 0x4, RZ ;  /* 0x0000000426047824 */ /* 0x000fe400078e00ff */
.L_x_2:
[C---:B------:R-:W-:Y:S01]  /*0d30*/  IADD3 R36, R3.reuse, 0x8, RZ ;  /* 0x0000000803247810 */ /* 0x040fe20007ffe0ff */
[----:B------:R-:W-:Y:S01]  /*0d40*/  IMAD.MOV.U32 R40, RZ, RZ, R12 ;  /* 0x000000ffff287224 */ /* 0x000fe200078e000c */
[----:B------:R-:W-:Y:S01]  /*0d50*/  ISETP.GE.AND P0, PT, R3, 0x40, PT ;  /* 0x000000400300780c */ /* 0x000fe20003f06270 */
[----:B------:R-:W-:Y:S01]  /*0d60*/  IMAD.MOV.U32 R41, RZ, RZ, R17 ;  /* 0x000000ffff297224 */ /* 0x000fe200078e0011 */
[----:B------:R-:W-:Y:S01]  /*0d70*/  ISETP.GE.AND P1, PT, R36, 0x40, PT ;  /* 0x000000402400780c */ /* 0x000fe20003f26270 */
[----:B------:R-:W-:Y:S01]  /*0d80*/  IMAD.MOV.U32 R42, RZ, RZ, R8 ;  /* 0x000000ffff2a7224 */ /* 0x000fe200078e0008 */
[----:B------:R-:W-:Y:S01]  /*0d90*/  CS2R R36, SRZ ;  /* 0x0000000000247805 */ /* 0x000fe2000001ff00 */
[----:B------:R-:W-:Y:S01]  /*0da0*/  IMAD.MOV.U32 R43, RZ, RZ, R11 ;  /* 0x000000ffff2b7224 */ /* 0x000fe200078e000b */
[----:B------:R-:W-:Y:S01]  /*0db0*/  CS2R R38, SRZ ;  /* 0x0000000000267805 */ /* 0x000fe2000001ff00 */
[----:B------:R-:W-:Y:S01]  /*0dc0*/  CS2R R56, SRZ ;  /* 0x0000000000387805 */ /* 0x000fe2000001ff00 */
[----:B------:R-:W-:Y:S01]  /*0dd0*/  CS2R R58, SRZ ;  /* 0x00000000003a7805 */ /* 0x000fe2000001ff00 */
[----:B------:R-:W-:-:S04]  /*0de0*/  IMAD.WIDE.U32 R40, R14, 0x4, R40 ;  /* 0x000000040e287825 */ /* 0x000fc800078e0028 */
[----:B------:R-:W-:Y:S01]  /*0df0*/  IMAD.WIDE.U32 R42, R14, 0x4, R42 ;  /* 0x000000040e2a7825 */ /* 0x000fe200078e002a */
[----:B------:R-:W2:Y:S04]  /*0e00*/  @!P0 LDG.E.128 R36, [R40.64] ;  /* 0x0000000628248981 */ /* 0x000ea8000c1e1d00 */
[----:B------:R-:W3:Y:S01]  /*0e10*/  @!P1 LDG.E.128 R56, [R42.64] ;  /* 0x000000062a389981 */ /* 0x000ee2000c1e1d00 */
[----:B------:R-:W-:Y:S01]  /*0e20*/  CS2R R84, SRZ ;  /* 0x0000000000547805 */ /* 0x000fe2000001ff00 */
[----:B------:R-:W-:Y:S01]  /*0e30*/  CS2R R86, SRZ ;  /* 0x0000000000567805 */ /* 0x000fe2000001ff00 */
[----:B------:R-:W-:Y:S01]  /*0e40*/  CS2R R76, SRZ ;  /* 0x00000000004c7805 */ /* 0x000fe2000001ff00 */
[----:B------:R-:W-:Y:S01]  /*0e50*/  CS2R R78, SRZ ;  /* 0x00000000004e7805 */ /* 0x000fe2000001ff00 */
[----:B--2---:R-:W-:Y:S04]  /*0e60*/  STS.128 [R109.X4+0x1400], R36 ;  /* 0x001400246d007388 */ /* 0x004fe80000004c00 */
[----:B---3--:R-:W-:Y:S04]  /*0e70*/  STS.128 [R109.X4+0x1c00], R56 ;  /* 0x001c00386d007388 */ /* 0x008fe80000004c00 */
[----:B------:R-:W-:Y:S06]  /*0e80*/  BAR.SYNC.DEFER_BLOCKING 0x0 ;  /* 0x0000000000007b1d */ /* 0x000fec0000010000 */
[----:B------:R0:W-:Y:S04]  /*0e90*/  STS [R94], R36 ;  /* 0x000000245e007388 */ /* 0x0001e80000000800 */
[----:B------:R1:W-:Y:S04]  /*0ea0*/  STS [R94+0x50], R37 ;  /* 0x000050255e007388 */ /* 0x0003e80000000800 */
[----:B------:R2:W-:Y:S01]  /*0eb0*/  STS [R94+0xa0], R38 ;  /* 0x0000a0265e007388 */ /* 0x0005e20000000800 */
[----:B0-----:R-:W-:-:S03]  /*0ec0*/  IMAD.MOV.U32 R36, RZ, RZ, R90 ;  /* 0x000000ffff247224 */ /* 0x001fc600078e005a */
[----:B------:R0:W-:Y:S01]  /*0ed0*/  STS [R94+0xf0], R39 ;  /* 0x0000f0275e007388 */ /* 0x0001e20000000800 */
[----:B-1----:R-:W-:-:S03]  /*0ee0*/  IMAD.MOV.U32 R37, RZ, RZ, R9 ;  /* 0x000000ffff257224 */ /* 0x002fc600078e0009 */
[----:B------:R-:W-:Y:S01]  /*0ef0*/  STS [R94+0x20], R56 ;  /* 0x000020385e007388 */ /* 0x000fe20000000800 */
[----:B--2---:R-:W-:-:S03]  /*0f00*/  IMAD.MOV.U32 R38, RZ, RZ, R10 ;  /* 0x000000ffff267224 */ /* 0x004fc600078e000a */
[----:B------:R1:W-:Y:S01]  /*0f10*/  STS [R94+0x70], R57 ;  /* 0x000070395e007388 */ /* 0x0003e20000000800 */
[----:B------:R-:W-:-:S03]  /*0f20*/  IMAD.WIDE.U32 R60, R14, 0x4, R36 ;  /* 0x000000040e3c7825 */ /* 0x000fc600078e0024 */
[----:B------:R2:W-:Y:S01]  /*0f30*/  STS [R94+0xc0], R58 ;  /* 0x0000c03a5e007388 */ /* 0x0005e20000000800 */
[----:B0-----:R-:W-:-:S03]  /*0f40*/  IMAD.MOV.U32 R39, RZ, RZ, R15 ;  /* 0x000000ffff277224 */ /* 0x001fc600078e000f */
[----:B------:R-:W-:Y:S01]  /*0f50*/  STS [R94+0x110], R59 ;  /* 0x0001103b5e007388 */ /* 0x000fe20000000800 */
[----:B-1----:R-:W-:-:S03]  /*0f60*/  IMAD.WIDE.U32 R56, R14, 0x4, R38 ;  /* 0x000000040e387825 */ /* 0x002fc600078e0026 */
[----:B------:R-:W-:Y:S06]  /*0f70*/  BAR.SYNC.DEFER_BLOCKING 0x0 ;  /* 0x0000000000007b1d */ /* 0x000fec0000010000 */
[----:B------:R0:W3:Y:S04]  /*0f80*/  @!P0 LDG.E.128 R84, [R56.64] ;  /* 0x0000000638548981 */ /* 0x0000e8000c1e1d00 */
[----:B------:R1:W4:Y:S01]  /*0f90*/  @!P1 LDG.E.128 R76, [R60.64] ;  /* 0x000000063c4c9981 */ /* 0x000322000c1e1d00 */
[----:B--2---:R-:W-:-:S03]  /*0fa0*/  IADD3 R58, R5, 0x1, RZ ;  /* 0x00000001053a7810 */ /* 0x004fc60007ffe0ff */
[----:B------:R-:W-:Y:S04]  /*0fb0*/  LDSM.16.M88.4 R48, [R16+0x2400] ;  /* 0x002400001030783b */ /* 0x000fe80000000200 */
[----:B------:R-:W2:Y:S04]  /*0fc0*/  LDSM.16.M88.4 R36, [R6+0x1400] ;  /* 0x001400000624783b */ /* 0x000ea80000000200 */
[----:B------:R-:W0:Y:S04]  /*0fd0*/  LDSM.16.M88.4 R44, [R24+0x2400] ;  /* 0x00240000182c783b */ /* 0x000e280000000200 */
[----:B------:R-:W-:Y:S04]  /*0fe0*/  LDSM.16.M88.4 R52, [R20+0x2400] ;  /* 0x002400001434783b */ /* 0x000fe80000000200 */
[----:B------:R-:W0:Y:S04]  /*0ff0*/  LDSM.16.M88.4 R40, [R4+0x1400] ;  /* 0x001400000428783b */ /* 0x000e280000000200 */
[----:B------:R-:W4:Y:S04]  /*1000*/  LDG.E.U8 R144, [R156.64] ;  /* 0x000000069c907981 */ /* 0x000f28000c1e1100 */
[----:B------:R-:W4:Y:S04]  /*1010*/  LDG.E R134, [R154.64+0x4] ;  /* 0x000004069a867981 */ /* 0x000f28000c1e1900 */
[----:B------:R-:W4:Y:S04]  /*1020*/  LDG.E R137, [R152.64] ;  /* 0x0000000698897981 */ /* 0x000f28000c1e1900 */
[----:B------:R-:W4:Y:S04]  /*1030*/  LDG.E R138, [R154.64] ;  /* 0x000000069a8a7981 */ /* 0x000f28000c1e1900 */
[----:B------:R-:W4:Y:S04]  /*1040*/  LDG.E R142, [R152.64+0x4] ;  /* 0x00000406988e7981 */ /* 0x000f28000c1e1900 */
[----:B------:R-:W4:Y:S01]  /*1050*/  LDG.E.U8 R140, [R156.64+0x8] ;  /* 0x000008069c8c7981 */ /* 0x000f22000c1e1100 */
[----:B--2---:R-:W-:Y:S03]  /*1060*/  HMMA.1688.F32.TF32 R48, R48, R36, RZ ;  /* 0x000000243030723c */ /* 0x004fe600000810ff */
[----:B------:R-:W2:Y:S04]  /*1070*/  LDG.E R141, [R158.64] ;  /* 0x000000069e8d7981 */ /* 0x000ea8000c1e1900 */
[----:B------:R-:W2:Y:S01]  /*1080*/  LDG.E R145, [R158.64+0x20] ;  /* 0x000020069e917981 */ /* 0x000ea2000c1e1900 */
[----:B------:R-:W-:-:S02]  /*1090*/  SHF.R.S32.HI R36, RZ, 0x1f, R5 ;  /* 0x0000001fff247819 */ /* 0x000fc40000011405 */
[----:B------:R-:W-:Y:S02]  /*10a0*/  SHF.R.S32.HI R37, RZ, 0x1f, R58 ;  /* 0x0000001fff257819 */ /* 0x000fe4000001143a */
[----:B------:R-:W-:Y:S02]  /*10b0*/  LEA.HI R36, R36, R5, RZ, 0x6 ;  /* 0x0000000524247211 */ /* 0x000fe400078f30ff */
[----:B------:R-:W-:Y:S02]  /*10c0*/  LEA.HI R37, R37, R58, RZ, 0x6 ;  /* 0x0000003a25257211 */ /* 0x000fe400078f30ff */
[----:B------:R-:W-:Y:S02]  /*10d0*/  LOP3.LUT R36, R36, 0x7fffffc0, RZ, 0xc0, !PT ;  /* 0x7fffffc024247812 */ /* 0x000fe400078ec0ff */
[----:B------:R-:W-:-:S03]  /*10e0*/  LOP3.LUT R37, R37, 0x7fffffc0, RZ, 0xc0, !PT ;  /* 0x7fffffc025257812 */ /* 0x000fc600078ec0ff */
[----:B------:R-:W-:Y:S02]  /*10f0*/  IMAD.IADD R36, R5, 0x1, -R36 ;  /* 0x0000000105247824 */ /* 0x000fe400078e0a24 */
[----:B------:R-:W-:Y:S01]  /*1100*/  IMAD.IADD R37, R58, 0x1, -R37 ;  /* 0x000000013a257824 */ /* 0x000fe200078e0a25 */
[----:B0-----:R-:W-:Y:S01]  /*1110*/  HMMA.1688.F32.TF32 R44, R44, R38, R48 ;  /* 0x000000262c2c723c */ /* 0x001fe20000081030 */
[----:B------:R-:W0:Y:S02]  /*1120*/  LDSM.16.M88.4 R48, [R25+0x2400] ;  /* 0x002400001930783b */ /* 0x000e240000000200 */
[----:B------:R-:W-:-:S04]  /*1130*/  IMAD.SHL.U32 R57, R37, 0x2, RZ ;  /* 0x0000000225397824 */ /* 0x000fc800078e00ff */
[----:B------:R-:W-:Y:S01]  /*1140*/  IMAD.WIDE R56, R57, R2, c[0x0][0x1f0] ;  /* 0x00007c0039387625 */ /* 0x000fe200078e0202 */
[----:B------:R-:W-:-:S03]  /*1150*/  SHF.R.S32.HI R38, RZ, 0x1f, R89 ;  /* 0x0000001fff267819 */ /* 0x000fc60000011459 */
[----:B------:R-:W-:Y:S01]  /*1160*/  IMAD.SHL.U32 R39, R36, 0x2, RZ ;  /* 0x0000000224277824 */ /* 0x000fe200078e00ff */
[----:B------:R-:W-:Y:S01]  /*1170*/  LEA.HI R38, R38, R89, RZ, 0x6 ;  /* 0x0000005926267211 */ /* 0x000fe200078f30ff */
[----:B------:R1:W2:Y:S02]  /*1180*/  LDG.E R132, [R56.64+0x4] ;  /* 0x0000040638847981 */ /* 0x0002a4000c1e1900 */
[----:B------:R-:W-:Y:S01]  /*1190*/  IMAD.WIDE R36, R39, R2, c[0x0][0x1f0] ;  /* 0x00007c0027247625 */ /* 0x000fe200078e0202 */
[----:B------:R-:W-:Y:S01]  /*11a0*/  LOP3.LUT R38, R38, 0xffffffc0, RZ, 0xc0, !PT ;  /* 0xffffffc026267812 */ /* 0x000fe200078ec0ff */
[----:B------:R1:W2:Y:S04]  /*11b0*/  LDG.E R135, [R56.64] ;  /* 0x0000000638877981 */ /* 0x0002a8000c1e1900 */
[----:B------:R1:W2:Y:S03]  /*11c0*/  LDG.E R136, [R36.64] ;  /* 0x0000000624887981 */ /* 0x0002a6000c1e1900 */
[----:B------:R-:W-:Y:S01]  /*11d0*/  HMMA.1688.F32.TF32 R52, R52, R40, R44 ;  /* 0x000000283434723c */ /* 0x000fe2000008102c */
[----:B------:R0:W2:Y:S01]  /*11e0*/  LDG.E R133, [R36.64+0x4] ;  /* 0x0000040624857981 */ /* 0x0000a2000c1e1900 */
[----:B------:R-:W-:-:S03]  /*11f0*/  IMAD.IADD R143, R89, 0x1, -R38 ;  /* 0x00000001598f7824 */ /* 0x000fc600078e0a26 */
[----:B------:R-:W-:Y:S01]  /*1200*/  LDSM.16.M88.4 R44, [R18+0x2400] ;  /* 0x00240000122c783b */ /* 0x000fe20000000200 */
[----:B-1----:R-:W-:Y:S02]  /*1210*/  IMAD.MOV.U32 R60, RZ, RZ, c[0x0][0x1f8] ;  /* 0x00007e00ff3c7624 */ /* 0x002fe400078e00ff */
[----:B------:R-:W-:Y:S01]  /*1220*/  IMAD.MOV.U32 R61, RZ, RZ, c[0x0][0x1fc] ;  /* 0x00007f00ff3d7624 */ /* 0x000fe200078e00ff */
[----:B------:R-:W-:Y:S04]  /*1230*/  LDSM.16.M88.4 R56, [R21+0x2400] ;  /* 0x002400001538783b */ /* 0x000fe80000000200 */
[----:B0-----:R-:W0:Y:S01]  /*1240*/  LDSM.16.M88.4 R36, [R23+0x1400] ;  /* 0x001400001724783b */ /* 0x001e220000000200 */
[----:B------:R-:W-:-:S03]  /*1250*/  IMAD.WIDE R92, R143, R2, c[0x0][0x1e0] ;  /* 0x000078008f5c7625 */ /* 0x000fc600078e0202 */
[----:B------:R1:W2:Y:S04]  /*1260*/  LDG.E R139, [R60.64] ;  /* 0x000000063c8b7981 */ /* 0x0002a8000c1e1900 */
[----:B------:R-:W2:Y:S03]  /*1270*/  LDG.E.64 R92, [R92.64] ;  /* 0x000000065c5c7981 */ /* 0x000ea6000c1e1b00 */
[----:B------:R-:W-:Y:S01]  /*1280*/  HMMA.1688.F32.TF32 R48, R48, R42, R52 ;  /* 0x0000002a3030723c */ /* 0x000fe20000081034 */
[----:B------:R-:W1:Y:S04]  /*1290*/  LDSM.16.M88.4 R40, [R27+0x2400] ;  /* 0x002400001b28783b */ /* 0x000e680000000200 */
[----:B------:R-:W-:-:S15]  /*12a0*/  LDSM.16.M88.4 R52, [R26+0x2400] ;  /* 0x002400001a34783b */ /* 0x000fde0000000200 */
[----:B------:R-:W-:-:S04]  /*12b0*/  NOP ;  /* 0x0000000000007918 */ /* 0x000fc80000000000 */
[----:B0-----:R-:W-:Y:S01]  /*12c0*/  HMMA.1688.F32.TF32 R44, R44, R36, R48 ;  /* 0x000000242c2c723c */ /* 0x001fe20000081030 */
[----:B------:R-:W0:-:S15]  /*12d0*/  LDSM.16.M88.4 R48, [R88+0x1400] ;  /* 0x001400005830783b */ /* 0x000e1e0000000200 */
[----:B------:R-:W-:-:S08]  /*12e0*/  NOP ;  /* 0x0000000000007918 */ /* 0x000fd00000000000 */
[----:B-1----:R-:W-:Y:S01]  /*12f0*/  HMMA.1688.F32.TF32 R40, R40, R38, R44 ;  /* 0x000000262828723c */ /* 0x002fe2000008102c */
[----:B------:R-:W-:-:S15]  /*1300*/  LDS.128 R36, [R91] ;  /* 0x000000005b247984 */ /* 0x000fde0000000c00 */
[----:B------:R-:W-:-:S08]  /*1310*/  NOP ;  /* 0x0000000000007918 */ /* 0x000fd00000000000 */
[----:B0-----:R-:W-:Y:S01]  /*1320*/  HMMA.1688.F32.TF32 R56, R56, R48, R40 ;  /* 0x000000303838723c */ /* 0x001fe20000081028 */
[----:B------:R-:W-:Y:S04]  /*1330*/  LDS.128 R40, [R7] ;  /* 0x0000000007287984 */ /* 0x000fe80000000c00 */
[----:B------:R-:W-:-:S15]  /*1340*/  BAR.SYNC.DEFER_BLOCKING 0x0 ;  /* 0x0000000000007b1d */ /* 0x000fde0000010000 */
[----:B------:R-:W-:-:S04]  /*1350*/  NOP ;  /* 0x0000000000007918 */ /* 0x000fc80000000000 */
[----:B------:R-:W-:Y:S01]  /*1360*/  HMMA.1688.F32.TF32 R48, R52, R50, R56 ;  /* 0x000000323430723c */ /* 0x000fe20000081038 */
[----:B---3--:R-:W-:Y:S04]  /*1370*/  STS.128 [R109.X4], R84 ;  /* 0x000000546d007388 */ /* 0x008fe80000004c00 */
[----:B----4-:R-:W-:Y:S04]  /*1380*/  STS.128 [R109.X4+0x800], R76 ;  /* 0x0008004c6d007388 */ /* 0x010fe80000004c00 */
[----:B------:R-:W-:Y:S04]  /*1390*/  LDSM.16.M88.4 R80, [R16+0x3400] ;  /* 0x003400001050783b */ /* 0x000fe80000000200 */
[----:B------:R-:W-:Y:S04]  /*13a0*/  LDSM.16.M88.4 R44, [R24+0x3400] ;  /* 0x00340000182c783b */ /* 0x000fe80000000200 */
[----:B------:R-:W-:Y:S04]  /*13b0*/  LDSM.16.M88.4 R52, [R20+0x3400] ;  /* 0x003400001434783b */ /* 0x000fe80000000200 */
[----:B------:R-:W-:Y:S04]  /*13c0*/  LDSM.16.M88.4 R56, [R25+0x3400] ;  /* 0x003400001938783b */ /* 0x000fe80000000200 */
[----:B------:R-:W-:Y:S04]  /*13d0*/  LDSM.16.M88.4 R60, [R18+0x3400] ;  /* 0x00340000123c783b */ /* 0x000fe80000000200 */
[----:B------:R-:W-:Y:S04]  /*13e0*/  LDSM.16.M88.4 R64, [R27+0x3400] ;  /* 0x003400001b40783b */ /* 0x000fe80000000200 */
[----:B------:R-:W-:Y:S04]  /*13f0*/  LDSM.16.M88.4 R68, [R21+0x3400] ;  /* 0x003400001544783b */ /* 0x000fe80000000200 */
[----:B------:R-:W-:Y:S04]  /*1400*/  LDSM.16.M88.4 R72, [R26+0x3400] ;  /* 0x003400001a48783b */ /* 0x000fe80000000200 */
[----:B------:R-:W-:Y:S06]  /*1410*/  BAR.SYNC.DEFER_BLOCKING 0x0 ;  /* 0x0000000000007b1d */ /* 0x000fec0000010000 */
[----:B------:R-:W0:Y:S04]  /*1420*/  LDSM.16.M88.4 R76, [R6] ;  /* 0x00000000064c783b */ /* 0x000e280000000200 */
[----:B------:R-:W1:Y:S01]  /*1430*/  LDSM.16.M88.4 R84, [R4] ;  /* 0x000000000454783b */ /* 0x000e620000000200 */
[----:B0-----:R-:W-:-:S15]  /*1440*/  HMMA.1688.F32.TF32 R80, R80, R76, RZ ;  /* 0x0000004c5050723c */ /* 0x001fde00000810ff */
[----:B------:R-:W-:-:S09]  /*1450*/  NOP ;  /* 0x0000000000007918 */ /* 0x000fd20000000000 */
[----:B------:R-:W-:-:S15]  /*1460*/  HMMA.1688.F32.TF32 R44, R44, R78, R80 ;  /* 0x0000004e2c2c723c */ /* 0x000fde0000081050 */
[----:B------:R-:W-:-:S09]  /*1470*/  NOP ;  /* 0x0000000000007918 */ /* 0x000fd20000000000 */
[----:B-1----:R-:W-:Y:S01]  /*1480*/  HMMA.1688.F32.TF32 R44, R52, R84, R44 ;  /* 0x00000054342c723c */ /* 0x002fe2000008102c */
[----:B------:R-:W0:-:S15]  /*1490*/  LDSM.16.M88.4 R52, [R23] ;  /* 0x000000001734783b */ /* 0x000e1e0000000200 */
[----:B------:R-:W-:-:S08]  /*14a0*/  NOP ;  /* 0x0000000000007918 */ /* 0x000fd00000000000 */
[----:B------:R-:W-:Y:S01]  /*14b0*/  HMMA.1688.F32.TF32 R44, R56, R86, R44 ;  /* 0x00000056382c723c */ /* 0x000fe2000008102c */
[----:B------:R-:W1:-:S15]  /*14c0*/  LDSM.16.M88.4 R56, [R88] ;  /* 0x000000005838783b */ /* 0x000e5e0000000200 */
[----:B------:R-:W-:-:S08]  /*14d0*/  NOP ;  /* 0x0000000000007918 */ /* 0x000fd00000000000 */
[----:B0-----:R-:W-:Y:S07]  /*14e0*/  HMMA.1688.F32.TF32 R44, R60, R52, R44 ;  /* 0x000000343c2c723c */ /* 0x001fee000008102c */
[----:B------:R-:W-:-:S04]  /*14f0*/  SHF.R.S32.HI R52, RZ, 0x1f, R13 ;  /* 0x0000001fff347819 */ /* 0x000fc8000001140d */
[----:B------:R-:W-:-:S13]  /*1500*/  LEA.HI R52, R52, R13, RZ, 0x6 ;  /* 0x0000000d34347211 */ /* 0x000fda00078f30ff */
[----:B------:R-:W-:Y:S01]  /*1510*/  HMMA.1688.F32.TF32 R44, R64, R54, R44 ;  /* 0x00000036402c723c */ /* 0x000fe2000008102c */
[----:B------:R-:W-:Y:S02]  /*1520*/  LOP3.LUT R52, R52, 0xffffffc0, RZ, 0xc0, !PT ;  /* 0xffffffc034347812 */ /* 0x000fe400078ec0ff */
[----:B------:R-:W-:-:S03]  /*1530*/  ISETP.NE.AND P1, PT, R144, RZ, PT ;  /* 0x000000ff9000720c */ /* 0x000fc60003f25270 */
[----:B------:R-:W-:Y:S01]  /*1540*/  IMAD.IADD R52, R13, 0x1, -R52 ;  /* 0x000000010d347824 */ /* 0x000fe200078e0a34 */
[C---:B--2---:R-:W-:Y:S01]  /*1550*/  FADD R54, R134.reuse, -R133 ;  /* 0x8000008586367221 */ /* 0x044fe20000000000 */
[----:B------:R-:W-:Y:S01]  /*1560*/  FADD R134, R134, -R132 ;  /* 0x8000008486867221 */ /* 0x000fe20000000000 */
[--C-:B------:R-:W-:Y:S01]  /*1570*/  FADD R53, R137, -R135.reuse ;  /* 0x8000008789357221 */ /* 0x100fe20000000000 */
[----:B------:R-:W-:Y:S01]  /*1580*/  ISETP.GE.OR P0, PT, R121, R143, !P1 ;  /* 0x0000008f7900720c */ /* 0x000fe20004f06670 */
[--C-:B------:R-:W-:Y:S01]  /*1590*/  FADD R137, R137, -R136.reuse ;  /* 0x8000008889897221 */ /* 0x100fe20000000000 */
[----:B------:R-:W-:Y:S01]  /*15a0*/  ISETP.GE.OR P1, PT, R121, R52, !P1 ;  /* 0x000000347900720c */ /* 0x000fe20004f26670 */
[----:B------:R-:W-:Y:S01]  /*15b0*/  FADD R136, R138, -R136 ;  /* 0x800000888a887221 */ /* 0x000fe20000000000 */
[----:B------:R-:W-:Y:S01]  /*15c0*/  FMUL R55, R54, R54 ;  /* 0x0000003636377220 */ /* 0x000fe20000400000 */
[----:B------:R-:W-:Y:S01]  /*15d0*/  FADD R132, R142, -R132 ;  /* 0x800000848e847221 */ /* 0x000fe20000000000 */
[----:B------:R-:W-:Y:S01]  /*15e0*/  ISETP.NE.AND P2, PT, R140, RZ, PT ;  /* 0x000000ff8c00720c */ /* 0x000fe20003f45270 */
[----:B------:R-:W-:Y:S01]  /*15f0*/  FADD R135, R138, -R135 ;  /* 0x800000878a877221 */ /* 0x000fe20000000000 */
[----:B------:R-:W-:Y:S01]  /*1600*/  FMUL R134, R134, R134 ;  /* 0x0000008686867220 */ /* 0x000fe20000400000 */
[----:B------:R-:W-:Y:S01]  /*1610*/  FADD R133, R142, -R133 ;  /* 0x800000858e857221 */ /* 0x000fe20000000000 */
[----:B------:R-:W-:-:S04]  /*1620*/  ISETP.EQ.AND P3, PT, R141, R93, P1 ;  /* 0x0000005d8d00720c */ /* 0x000fc80000f62270 */
[----:B-1----:R-:W-:Y:S01]  /*1630*/  HMMA.1688.F32.TF32 R44, R68, R56, R44 ;  /* 0x00000038442c723c */ /* 0x002fe2000008102c */
[----:B------:R-:W-:Y:S01]  /*1640*/  FFMA R136, R136, R136, R55 ;  /* 0x0000008888887223 */ /* 0x000fe20000000037 */
[----:B------:R-:W-:Y:S01]  /*1650*/  FMUL R132, R132, R132 ;  /* 0x0000008484847220 */ /* 0x000fe20000400000 */
[C---:B------:R-:W-:Y:S01]  /*1660*/  ISETP.GE.OR P1, PT, R96.reuse, R143, !P2 ;  /* 0x0000008f6000720c */ /* 0x040fe20005726670 */
[----:B------:R-:W-:Y:S01]  /*1670*/  FFMA R134, R135, R135, R134 ;  /* 0x0000008787867223 */ /* 0x000fe20000000086 */
[----:B------:R-:W-:Y:S01]  /*1680*/  ISETP.EQ.AND P0, PT, R141, R92, P0 ;  /* 0x0000005c8d00720c */ /* 0x000fe20000702270 */
[----:B------:R-:W-:Y:S01]  /*1690*/  FMUL R54, R133, R133 ;  /* 0x0000008585367220 */ /* 0x000fe20000400000 */
[----:B------:R-:W-:Y:S01]  /*16a0*/  ISETP.GE.OR P2, PT, R96, R52, !P2 ;  /* 0x000000346000720c */ /* 0x000fe20005746670 */
[----:B------:R-:W-:Y:S01]  /*16b0*/  FFMA R132, R53, R53, R132 ;  /* 0x0000003535847223 */ /* 0x000fe20000000084 */
[----:B------:R-:W-:Y:S01]  /*16c0*/  FSETP.LT.AND P4, PT, R136, R139, P0 ;  /* 0x0000008b8800720b */ /* 0x000fe20000781000 */
[----:B------:R-:W-:Y:S01]  /*16d0*/  FFMA R54, R137, R137, R54 ;  /* 0x0000008989367223 */ /* 0x000fe20000000036 */
[----:B------:R-:W-:-:S02]  /*16e0*/  ISETP.EQ.AND P2, PT, R145, R93, P2 ;  /* 0x0000005d9100720c */ /* 0x000fc40001742270 */
[-C--:B------:R-:W-:Y:S02]  /*16f0*/  FSETP.LT.AND P0, PT, R134, R139.reuse, P3 ;  /* 0x0000008b8600720b */ /* 0x080fe40001f01000 */
[-C--:B------:R-:W-:Y:S02]  /*1700*/  ISETP.EQ.AND P3, PT, R145, R92.reuse, P1 ;  /* 0x0000005c9100720c */ /* 0x080fe40000f62270 */
[-C--:B------:R-:W-:Y:S01]  /*1710*/  FSETP.LT.AND P2, PT, R132, R139.reuse, P2 ;  /* 0x0000008b8400720b */ /* 0x080fe20001741000 */
[----:B------:R-:W-:Y:S01]  /*1720*/  FMUL R48, R48, 0.125 ;  /* 0x3e00000030307820 */ /* 0x000fe20000400000 */
[----:B------:R-:W-:Y:S01]  /*1730*/  FSETP.LT.AND P3, PT, R54, R139, P3 ;  /* 0x0000008b3600720b */ /* 0x000fe20001f61000 */
[----:B------:R-:W-:Y:S01]  /*1740*/  FMUL R51, R51, 0.125 ;  /* 0x3e00000033337820 */ /* 0x000fe20000400000 */
[-C--:B------:R-:W-:Y:S01]  /*1750*/  ISETP.GT.OR P4, PT, R141, R92.reuse, P4 ;  /* 0x0000005c8d00720c */ /* 0x080fe20002784670 */
[----:B------:R-:W-:Y:S01]  /*1760*/  FMUL R49, R49, 0.125 ;  /* 0x3e00000031317820 */ /* 0x000fe20000400000 */
[-C--:B------:R-:W-:Y:S01]  /*1770*/  ISETP.GT.OR P2, PT, R145, R93.reuse, P2 ;  /* 0x0000005d9100720c */ /* 0x080fe20001744670 */
[----:B------:R-:W-:Y:S01]  /*1780*/  FMUL R50, R50, 0.125 ;  /* 0x3e00000032327820 */ /* 0x000fe20000400000 */
[----:B------:R-:W-:Y:S01]  /*1790*/  FMUL R48, R48, 1.4426950216293334961 ;  /* 0x3fb8aa3b30307820 */ /* 0x000fe20000400000 */
[----:B------:R-:W-:Y:S01]  /*17a0*/  ISETP.GT.OR P0, PT, R141, R93, P0 ;  /* 0x0000005d8d00720c */ /* 0x000fe20000704670 */
[----:B------:R-:W-:Y:S01]  /*17b0*/  FMUL R51, R51, 1.4426950216293334961 ;  /* 0x3fb8aa3b33337820 */ /* 0x000fe20000400000 */
[----:B------:R-:W-:-:S02]  /*17c0*/  ISETP.GT.OR P3, PT, R145, R92, P3 ;  /* 0x0000005c9100720c */ /* 0x000fc40001f64670 */
[----:B------:R-:W-:Y:S01]  /*17d0*/  ISETP.LT.AND P1, PT, R5, 0x40, P4 ;  /* 0x000000400500780c */ /* 0x000fe20002721270 */
[----:B------:R-:W-:Y:S01]  /*17e0*/  FMUL R49, R49, 1.4426950216293334961 ;  /* 0x3fb8aa3b31317820 */ /* 0x000fe20000400000 */
[C---:B------:R-:W-:Y:S01]  /*17f0*/  ISETP.LT.AND P2, PT, R5.reuse, 0x40, P2 ;  /* 0x000000400500780c */ /* 0x040fe20001741270 */
[----:B------:R-:W-:Y:S01]  /*1800*/  FMUL R50, R50, 1.4426950216293334961 ;  /* 0x3fb8aa3b32327820 */ /* 0x000fe20000400000 */
[C---:B------:R-:W-:Y:S01]  /*1810*/  ISETP.LT.AND P0, PT, R5.reuse, 0x40, P0 ;  /* 0x000000400500780c */ /* 0x040fe20000701270 */
[----:B------:R-:W-:Y:S01]  /*1820*/  HMMA.1688.F32.TF32 R44, R72, R58, R44 ;  /* 0x0000003a482c723c */ /* 0x000fe2000008102c */
[----:B------:R-:W-:Y:S02]  /*1830*/  ISETP.LT.AND P3, PT, R5, 0x40, P3 ;  /* 0x000000400500780c */ /* 0x000fe40001f61270 */
[----:B------:R-:W-:Y:S02]  /*1840*/  FSEL R53, R48, -INF , P1 ;  /* 0xff80000030357808 */ /* 0x000fe40000800000 */
[----:B------:R-:W-:-:S02]  /*1850*/  FSEL R48, R51, -INF , P2 ;  /* 0xff80000033307808 */ /* 0x000fc40001000000 */
[----:B------:R-:W-:Y:S02]  /*1860*/  FSEL R49, R49, -INF , P0 ;  /* 0xff80000031317808 */ /* 0x000fe40000000000 */
[----:B------:R-:W-:Y:S01]  /*1870*/  FSEL R50, R50, -INF , P3 ;  /* 0xff80000032327808 */ /* 0x000fe20001800000 */
[C---:B------:R-:W-:Y:S01]  /*1880*/  FADD R53, -R106.reuse, R53 ;  /* 0x000000356a357221 */ /* 0x040fe20000000100 */
[C---:B------:R-:W-:Y:S01]  /*1890*/  FADD R48, -R105.reuse, R48 ;  /* 0x0000003069307221 */ /* 0x040fe20000000100 */
[----:B------:R-:W-:Y:S02]  /*18a0*/  FADD R49, -R106, R49 ;  /* 0x000000316a317221 */ /* 0x000fe40000000100 */
[----:B------:R-:W-:Y:S02]  /*18b0*/  FADD R50, -R105, R50 ;  /* 0x0000003269327221 */ /* 0x000fe40000000100 */
[----:B------:R-:W0:Y:S08]  /*18c0*/  MUFU.EX2 R53, R53 ;  /* 0x0000003500357308 */ /* 0x000e300000000800 */
[----:B------:R-:W1:Y:S08]  /*18d0*/  MUFU.EX2 R52, R49 ;  /* 0x0000003100347308 */ /* 0x000e700000000800 */
[----:B------:R-:W2:Y:S08]  /*18e0*/  MUFU.EX2 R51, R50 ;  /* 0x0000003200337308 */ /* 0x000eb00000000800 */
[----:B------:R-:W3:Y:S01]  /*18f0*/  MUFU.EX2 R48, R48 ;  /* 0x0000003000307308 */ /* 0x000ee20000000800 */
[C---:B-----5:R-:W-:Y:S01]  /*1900*/  FADD R44, -R108.reuse, R44 ;  /* 0x0000002c6c2c7221 */ /* 0x060fe20000000100 */
[----:B------:R-:W-:Y:S01]  /*1910*/  FADD R45, -R108, R45 ;  /* 0x0000002d6c2d7221 */ /* 0x000fe20000000100 */
[C---:B------:R-:W-:Y:S01]  /*1920*/  FADD R46, -R107.reuse, R46 ;  /* 0x0000002e6b2e7221 */ /* 0x040fe20000000100 */
[----:B------:R-:W-:Y:S01]  /*1930*/  FADD R47, -R107, R47 ;  /* 0x0000002f6b2f7221 */ /* 0x000fe20000000100 */
[----:B0-----:R-:W-:Y:S01]  /*1940*/  FMUL R44, R53, R44 ;  /* 0x0000002c352c7220 */ /* 0x001fe20000400000 */
[----:B-1----:R-:W-:Y:S01]  /*1950*/  FMUL R45, R52, R45 ;  /* 0x0000002d342d7220 */ /* 0x002fe20000400000 */
[----:B--2---:R-:W-:-:S03]  /*1960*/  FMUL R46, R51, R46 ;  /* 0x0000002e332e7220 */ /* 0x004fc60000400000 */
[----:B------:R-:W-:Y:S01]  /*1970*/  FSEL R58, R44, RZ, P1 ;  /* 0x000000ff2c3a7208 */ /* 0x000fe20000800000 */
[----:B---3--:R-:W-:Y:S01]  /*1980*/  FMUL R47, R48, R47 ;  /* 0x0000002f302f7220 */ /* 0x008fe20000400000 */
[----:B------:R-:W-:Y:S01]  /*1990*/  BAR.SYNC.DEFER_BLOCKING 0x0 ;  /* 0x0000000000007b1d */ /* 0x000fe20000010000 */
[----:B------:R-:W-:Y:S02]  /*19a0*/  FSEL R59, R45, RZ, P0 ;  /* 0x000000ff2d3b7208 */ /* 0x000fe40000000000 */
[----:B------:R-:W-:Y:S02]  /*19b0*/  FSEL R60, R46, RZ, P3 ;  /* 0x000000ff2e3c7208 */ /* 0x000fe40001800000 */
[----:B------:R-:W-:Y:S01]  /*19c0*/  FSEL R61, R47, RZ, P2 ;  /* 0x000000ff2f3d7208 */ /* 0x000fe20001000000 */
[----:B------:R-:W-:Y:S04]  /*19d0*/  STS.64 [R22.X4], R58 ;  /* 0x0000003a16007388 */ /* 0x000fe80000004a00 */
[----:B------:R-:W-:Y:S04]  /*19e0*/  STS.64 [R22.X4+0x200], R60 ;  /* 0x0002003c16007388 */ /* 0x000fe80000004a00 */
[----:B------:R-:W-:Y:S06]  /*19f0*/  BAR.SYNC.DEFER_BLOCKING 0x0 ;  /* 0x0000000000007b1d */ /* 0x000fec0000010000 */
[----:B------:R-:W0:Y:S04]  /*1a00*/  LDS.128 R44, [R19.X4] ;  /* 0x00000000132c7984 */ /* 0x000e280000004c00 */
[----:B------:R-:W1:Y:S01]  /*1a10*/  LDS.128 R48, [R19.X4+0x200] ;  /* 0x0002000013307984 */ /* 0x000e620000004c00 */
[----:B------:R-:W-:-:S06]  /*1a20*/  UIADD3 UR4, UR4, 0x1, URZ ;  /* 0x0000000104047890 */ /* 0x000fcc000fffe03f */
[----:B------:R-:W-:Y:S01]  /*1a30*/  ISETP.NE.AND P0, PT, R95, UR4, PT ;  /* 0x000000045f007c0c */ /* 0x000fe2000bf05270 */
[----:B0-----:R-:W-:Y:S02]  /*1a40*/  IMAD.MOV.U32 R52, RZ, RZ, R44 ;  /* 0x000000ffff347224 */ /* 0x001fe400078e002c */
[----:B------:R-:W-:Y:S02]  /*1a50*/  IMAD.MOV.U32 R54, RZ, RZ, R45 ;  /* 0x000000ffff367224 */ /* 0x000fe400078e002d */
[----:B-1----:R-:W-:Y:S02]  /*1a60*/  IMAD.MOV.U32 R53, RZ, RZ, R48 ;  /* 0x000000ffff357224 */ /* 0x002fe400078e0030 */
[----:B------:R-:W-:Y:S02]  /*1a70*/  IMAD.MOV.U32 R55, RZ, RZ, R49 ;  /* 0x000000ffff377224 */ /* 0x000fe400078e0031 */
[----:B------:R-:W-:Y:S02]  /*1a80*/  IMAD.MOV.U32 R56, RZ, RZ, R44 ;  /* 0x000000ffff387224 */ /* 0x000fe400078e002c */
[----:B------:R-:W-:-:S02]  /*1a90*/  IMAD.MOV.U32 R58, RZ, RZ, R45 ;  /* 0x000000ffff3a7224 */ /* 0x000fc400078e002d */
[----:B------:R-:W-:Y:S01]  /*1aa0*/  IMAD.MOV.U32 R57, RZ, RZ, R48 ;  /* 0x000000ffff397224 */ /* 0x000fe200078e0030 */
[----:B------:R-:W-:Y:S01]  /*1ab0*/  HMMA.1688.F32.TF32 R32, R52, R36, R32 ;  /* 0x000000243420723c */ /* 0x000fe20000081020 */
[----:B------:R-:W-:-:S07]  /*1ac0*/  IMAD.MOV.U32 R59, RZ, RZ, R49 ;  /* 0x000000ffff3b7224 */ /* 0x000fce00078e0031 */
[----:B------:R-:W-:Y:S01]  /*1ad0*/  HMMA.1688.F32.TF32 R28, R56, R40, R28 ;  /* 0x00000028381c723c */ /* 0x000fe2000008101c */
[----:B------:R-:W-:Y:S02]  /*1ae0*/  IMAD.MOV.U32 R52, RZ, RZ, R46 ;  /* 0x000000ffff347224 */ /* 0x000fe400078e002e */
[----:B------:R-:W-:Y:S02]  /*1af0*/  IMAD.MOV.U32 R54, RZ, RZ, R47 ;  /* 0x000000ffff367224 */ /* 0x000fe400078e002f */
[----:B------:R-:W-:Y:S02]  /*1b00*/  IMAD.MOV.U32 R53, RZ, RZ, R50 ;  /* 0x000000ffff357224 */ /* 0x000fe400078e0032 */
[----:B------:R-:W-:Y:S02]  /*1b10*/  IMAD.MOV.U32 R55, RZ, RZ, R51 ;  /* 0x000000ffff377224 */ /* 0x000fe400078e0033 */
[----:B------:R-:W-:Y:S02]  /*1b20*/  IMAD.MOV.U32 R36, RZ, RZ, R46 ;  /* 0x000000ffff247224 */ /* 0x000fe400078e002e */
[----:B------:R-:W-:-:S05]  /*1b30*/  IMAD.MOV.U32 R37, RZ, RZ, R50 ;  /* 0x000000ffff257224 */ /* 0x000fca00078e0032 */
[----:B------:R-:W-:Y:S01]  /*1b40*/  HMMA.1688.F32.TF32 R32, R52, R38, R32 ;  /* 0x000000263420723c */ /* 0x000fe20000081020 */
[----:B------:R-:W-:-:S06]  /*1b50*/  IADD3 R90, P1, R90, 0xc000, RZ ;  /* 0x0000c0005a5a7810 */ /* 0x000fcc0007f3e0ff */
[----:B------:R-:W-:Y:S02]  /*1b60*/  IMAD.MOV.U32 R38, RZ, RZ, R47 ;  /* 0x000000ffff267224 */ /* 0x000fe400078e002f */
[----:B------:R-:W-:Y:S01]  /*1b70*/  IMAD.MOV.U32 R39, RZ, RZ, R51 ;  /* 0x000000ffff277224 */ /* 0x000fe200078e0033 */
[----:B------:R-:W-:Y:S02]  /*1b80*/  IADD3 R10, P2, R10, 0xc000, RZ ;  /* 0x0000c0000a0a7810 */ /* 0x000fe40007f5e0ff */
[----:B------:R-:W-:Y:S02]  /*1b90*/  IADD3 R8, P3, R8, 0x1000, RZ ;  /* 0x0000100008087810 */ /* 0x000fe40007f7e0ff */
[----:B------:R-:W-:Y:S02]  /*1ba0*/  IADD3 R12, P4, R12, 0x1000, RZ ;  /* 0x000010000c0c7810 */ /* 0x000fe40007f9e0ff */
[----:B------:R-:W-:Y:S01]  /*1bb0*/  HMMA.1688.F32.TF32 R28, R36, R42, R28 ;  /* 0x0000002a241c723c */ /* 0x000fe2000008101c */
[----:B------:R-:W-:Y:S01]  /*1bc0*/  IADD3 R3, R3, 0x10, RZ ;  /* 0x0000001003037810 */ /* 0x000fe20007ffe0ff */
[----:B------:R-:W-:Y:S01]  /*1bd0*/  IMAD.X R9, RZ, RZ, R9, P1 ;  /* 0x000000ffff097224 */ /* 0x000fe200008e0609 */
[----:B------:R-:W-:Y:S01]  /*1be0*/  IADD3 R13, R13, 0x10, RZ ;  /* 0x000000100d0d7810 */ /* 0x000fe20007ffe0ff */
[----:B------:R-:W-:Y:S01]  /*1bf0*/  IMAD.X R15, RZ, RZ, R15, P2 ;  /* 0x000000ffff0f7224 */ /* 0x000fe200010e060f */
[----:B------:R-:W-:Y:S01]  /*1c00*/  IADD3 R89, R89, 0x10, RZ ;  /* 0x0000001059597810 */ /* 0x000fe20007ffe0ff */
[----:B------:R-:W-:Y:S01]  /*1c10*/  IMAD.X R11, RZ, RZ, R11, P3 ;  /* 0x000000ffff0b7224 */ /* 0x000fe200018e060b */
[----:B------:R-:W-:Y:S01]  /*1c20*/  IADD3 R5, R5, 0x10, RZ ;  /* 0x0000001005057810 */ /* 0x000fe20007ffe0ff */
[----:B------:R-:W-:Y:S01]  /*1c30*/  IMAD.X R17, RZ, RZ, R17, P4 ;  /* 0x000000ffff117224 */ /* 0x000fe200020e0611 */
[----:B------:R-:W-:Y:S05]  /*1c40*/  @P0 BRA `(.L_x_2) ;  /* 0xfffff0e000000947 */ /* 0x000fea000383ffff */
.L_x_1:
[----:B0-----:R-:W2:Y:S01]  /*1c50*/  LDG.E R150, [R150.64] ;  /* 0x0000000696967981 */ /* 0x001ea2000c1e1900 */
[----:B------:R-:W-:Y:S01]  /*1c60*/  IMAD.SHL.U32 R3, R0, 0x10, RZ ;  /* 0x0000001000037824 */ /* 0x000fe200078e00ff */
[----:B------:R-:W-:-:S04]  /*1c70*/  LOP3.LUT R103, R112, R103, RZ, 0xfc, !PT ;  /* 0x0000006770677212 */ /* 0x000fc800078efcff */
[----:B------:R-:W-:Y:S02]  /*1c80*/  LOP3.LUT R3, R3, 0x1c0, RZ, 0xc0, !PT ;  /* 0x000001c003037812 */ /* 0x000fe400078ec0ff */
[----:B------:R-:W-:Y:S02]  /*1c90*/  LOP3.LUT R103, R103, 0x180, R118, 0xf8, !PT ;  /* 0x0000018067677812 */ /* 0x000fe400078ef876 */
[----:B------:R-:W-:Y:S02]  /*1ca0*/  LOP3.LUT R5, R3, 0x6, R122, 0xf8, !PT ;  /* 0x0000000603057812 */ /* 0x000fe400078ef87a */
[----:B------:R-:W-:Y:S02]  /*1cb0*/  SHF.R.U32.HI R6, RZ, 0x2, R103 ;  /* 0x00000002ff067819 */ /* 0x000fe40000011667 */
[----:B------:R-:W-:Y:S02]  /*1cc0*/  LOP3.LUT R5, R5, 0x8, R126, 0xf8, !PT ;  /* 0x0000000805057812 */ /* 0x000fe400078ef87e */
[----:B------:R-:W-:-:S02]  /*1cd0*/  LOP3.LUT R6, R6, 0x70, RZ, 0xc0, !PT ;  /* 0x0000007006067812 */ /* 0x000fc400078ec0ff */
[----:B------:R-:W-:-:S05]  /*1ce0*/  LOP3.LUT R5, R5, 0x10, R126, 0xf8, !PT ;  /* 0x0000001005057812 */ /* 0x000fca00078ef87e */
[----:B------:R-:W-:-:S05]  /*1cf0*/  IMAD.SHL.U32 R4, R5, 0x4, RZ ;  /* 0x0000000405047824 */ /* 0x000fca00078e00ff */
[----:B------:R-:W-:Y:S01]  /*1d00*/  LEA.HI R3, R3, R4, RZ, 0x1e ;  /* 0x0000000403037211 */ /* 0x000fe200078ff0ff */
[----:B------:R-:W-:Y:S02]  /*1d10*/  IMAD R4, R103, 0x4, R6 ;  /* 0x0000000467047824 */ /* 0x000fe400078e0206 */
[----:B--2---:R-:W-:-:S05]  /*1d20*/  IMAD.SHL.U32 R152, R150, 0x8, RZ ;  /* 0x0000000896987824 */ /* 0x004fca00078e00ff */
[----:B------:R-:W-:-:S13]  /*1d30*/  ISETP.GE.AND P0, PT, R152, 0x1, PT ;  /* 0x000000019800780c */ /* 0x000fda0003f06270 */
[----:B------:R-:W-:Y:S05]  /*1d40*/  @!P0 BRA `(.L_x_3) ;  /* 0x0000121000008947 */ /* 0x000fea0003800000 */
[----:B------:R-:W-:Y:S02]  /*1d50*/  IMAD.MOV.U32 R6, RZ, RZ, c[0x0][0x1c8] ;  /* 0x00007200ff067624 */ /* 0x000fe400078e00ff */
[----:B------:R-:W-:-:S05]  /*1d60*/  IMAD.MOV.U32 R7, RZ, RZ, c[0x0][0x1cc] ;  /* 0x00007300ff077624 */ /* 0x000fca00078e00ff */
[----:B------:R0:W2:Y:S01]  /*1d70*/  LDG.E R12, [R6.64] ;  /* 0x00000006060c7981 */ /* 0x0000a2000c1e1900 */
[----:B------:R-:W-:Y:S01]  /*1d80*/  IMAD.SHL.U32 R128, R128, 0x2, RZ ;  /* 0x0000000280807824 */ /* 0x000fe200078e00ff */
[----:B------:R-:W-:Y:S01]  /*1d90*/  LEA R5, R123, 0x8, 0x1 ;  /* 0x000000087b057811 */ /* 0x000fe200078e08ff */
[----:B------:R-:W-:Y:S01]  /*1da0*/  IMAD.SHL.U32 R120, R120, 0x10, RZ ;  /* 0x0000001078787824 */ /* 0x000fe200078e00ff */
[----:B------:R-:W-:Y:S01]  /*1db0*/  SHF.R.U32.HI R127, RZ, 0x1, R127 ;  /* 0x00000001ff7f7819 */ /* 0x000fe2000001167f */
[----:B------:R-:W-:Y:S01]  /*1dc0*/  IMAD.IADD R9, R125, 0x1, R128 ;  /* 0x000000017d097824 */ /* 0x000fe200078e0280 */
[----:B------:R-:W-:Y:S01]  /*1dd0*/  SHF.R.U32.HI R130, RZ, 0x1, R130 ;  /* 0x00000001ff827819 */ /* 0x000fe20000011682 */
[----:B------:R-:W-:Y:S01]  /*1de0*/  IMAD R8, R123, 0x2, R128 ;  /* 0x000000027b087824 */ /* 0x000fe200078e0280 */
[----:B------:R-:W-:Y:S01]  /*1df0*/  LOP3.LUT R10, R115, 0x8, R116, 0x1e, !PT ;  /* 0x00000008730a7812 */ /* 0x000fe200078e1e74 */
[----:B------:R-:W-:Y:S01]  /*1e00*/  IMAD.SHL.U32 R99, R99, 0x100, RZ ;  /* 0x0000010063637824 */ /* 0x000fe200078e00ff */
[----:B------:R-:W-:Y:S01]  /*1e10*/  LOP3.LUT R21, R120, R9, R5, 0xf6, !PT ;  /* 0x0000000978157212 */ /* 0x000fe200078ef605 */
[----:B0-----:R-:W-:Y:S01]  /*1e20*/  IMAD.IADD R7, R127, 0x1, R130 ;  /* 0x000000017f077824 */ /* 0x001fe200078e0282 */
[----:B------:R-:W-:Y:S01]  /*1e30*/  LOP3.LUT R5, R122, 0xf0, RZ, 0xc0, !PT ;  /* 0x000000f07a057812 */ /* 0x000fe200078ec0ff */
[----:B------:R-:W-:Y:S01]  /*1e40*/  UMOV UR4, URZ ;  /* 0x0000003f00047c82 */ /* 0x000fe20008000000 */
[----:B------:R-:W-:-:S02]  /*1e50*/  LOP3.LUT R11, R115, 0x28, R116, 0x1e, !PT ;  /* 0x00000028730b7812 */ /* 0x000fc400078e1e74 */
[----:B------:R-:W-:Y:S02]  /*1e60*/  LOP3.LUT R5, R5, 0x3, R0, 0xf8, !PT ;  /* 0x0000000305057812 */ /* 0x000fe400078ef800 */
[--C-:B------:R-:W-:Y:S02]  /*1e70*/  LOP3.LUT R150, R120, R8, R125.reuse, 0xf6, !PT ;  /* 0x0000000878967212 */ /* 0x100fe400078ef67d */
[C-C-:B------:R-:W-:Y:S02]  /*1e80*/  LOP3.LUT R10, R125.reuse, R10, R114.reuse, 0x1e, !PT ;  /* 0x0000000a7d0a7212 */ /* 0x140fe400078e1e72 */
[--C-:B------:R-:W-:Y:S01]  /*1e90*/  LOP3.LUT R18, R125, R11, R114.reuse, 0x1e, !PT ;  /* 0x0000000b7d127212 */ /* 0x100fe200078e1e72 */
[----:B------:R-:W-:Y:S01]  /*1ea0*/  IMAD.SHL.U32 R150, R150, 0x4, RZ ;  /* 0x0000000496967824 */ /* 0x000fe200078e00ff */
[-C--:B------:R-:W-:Y:S02]  /*1eb0*/  LOP3.LUT R125, R101, R100.reuse, R125, 0xf6, !PT ;  /* 0x00000064657d7212 */ /* 0x080fe400078ef67d */
[C---:B------:R-:W-:Y:S01]  /*1ec0*/  LOP3.LUT R8, R7.reuse, R113, R114, 0x1e, !PT ;  /* 0x0000007107087212 */ /* 0x040fe200078e1e72 */
[----:B------:R-:W-:Y:S01]  /*1ed0*/  IMAD.IADD R114, R114, 0x1, R7 ;  /* 0x0000000172727824 */ /* 0x000fe200078e0207 */
[----:B------:R-:W-:-:S02]  /*1ee0*/  LOP3.LUT R100, R7, R100, RZ, 0x3c, !PT ;  /* 0x0000006407647212 */ /* 0x000fc400078e3cff */
[----:B------:R-:W-:Y:S02]  /*1ef0*/  LOP3.LUT R128, R5, R128, RZ, 0xfc, !PT ;  /* 0x0000008005807212 */ /* 0x000fe400078efcff */
[----:B------:R-:W-:Y:S02]  /*1f00*/  LOP3.LUT R5, R111, 0x6, R122, 0xf8, !PT ;  /* 0x000000066f057812 */ /* 0x000fe400078ef87a */
[----:B------:R-:W-:Y:S02]  /*1f10*/  SHF.R.U32.HI R7, RZ, 0x3, R0 ;  /* 0x00000003ff077819 */ /* 0x000fe40000011600 */
[----:B------:R-:W-:Y:S02]  /*1f20*/  LOP3.LUT R6, R0, 0x7f, RZ, 0xc0, !PT ;  /* 0x0000007f00067812 */ /* 0x000fe400078ec0ff */
[----:B------:R-:W-:Y:S02]  /*1f30*/  LOP3.LUT R5, R5, 0x8, R126, 0xf8, !PT ;  /* 0x0000000805057812 */ /* 0x000fe400078ef87e */
[----:B------:R-:W-:-:S02]  /*1f40*/  LOP3.LUT R7, R7, 0xe, RZ, 0xc0, !PT ;  /* 0x0000000e07077812 */ /* 0x000fc400078ec0ff */
[--C-:B------:R-:W-:Y:S02]  /*1f50*/  LOP3.LUT R111, R111, 0x50, R118.reuse, 0xf8, !PT ;  /* 0x000000506f6f7812 */ /* 0x100fe400078ef876 */
[----:B------:R-:W-:Y:S01]  /*1f60*/  LOP3.LUT R118, R5, 0x50, R118, 0xf8, !PT ;  /* 0x0000005005767812 */ /* 0x000fe200078ef876 */
[----:B------:R-:W-:Y:S01]  /*1f70*/  IMAD.IADD R5, R6, 0x1, R7 ;  /* 0x0000000106057824 */ /* 0x000fe200078e0207 */
[----:B------:R-:W-:Y:S01]  /*1f80*/  IADD3 R98, R116, R98, R115 ;  /* 0x0000006274627210 */ /* 0x000fe20007ffe073 */
[----:B------:R-:W-:Y:S01]  /*1f90*/  IMAD.IADD R115, R115, 0x1, R104 ;  /* 0x0000000173737824 */ /* 0x000fe200078e0268 */
[--C-:B------:R-:W-:Y:S01]  /*1fa0*/  LOP3.LUT R14, R104, 0x10, R113.reuse, 0x1e, !PT ;  /* 0x00000010680e7812 */ /* 0x100fe200078e1e71 */
[----:B------:R-:W-:Y:S01]  /*1fb0*/  IMAD.SHL.U32 R7, R0, 0x20, RZ ;  /* 0x0000002000077824 */ /* 0x000fe200078e00ff */
[----:B------:R-:W-:Y:S02]  /*1fc0*/  LOP3.LUT R104, R104, 0x30, R113, 0x1e, !PT ;  /* 0x0000003068687812 */ /* 0x000fe400078e1e71 */
[----:B------:R-:W-:-:S02]  /*1fd0*/  LOP3.LUT R137, R14, R101, RZ, 0xfc, !PT ;  /* 0x000000650e897212 */ /* 0x000fc400078efcff */
[----:B------:R-:W-:Y:S02]  /*1fe0*/  LOP3.LUT R16, R115, 0x18, R116, 0x1e, !PT ;  /* 0x0000001873107812 */ /* 0x000fe400078e1e74 */
[----:B------:R-:W-:Y:S01]  /*1ff0*/  LOP3.LUT R14, R7, 0x1e0, RZ, 0xc0, !PT ;  /* 0x000001e0070e7812 */ /* 0x000fe200078ec0ff */
[--C-:B------:R-:W-:Y:S01]  /*2000*/  IMAD R7, R8, 0x4, R99.reuse ;  /* 0x0000000408077824 */ /* 0x100fe200078e0263 */
[-C--:B------:R-:W-:Y:S01]  /*2010*/  LOP3.LUT R136, R16, R101.reuse, RZ, 0xfc, !PT ;  /* 0x0000006510887212 */ /* 0x080fe200078efcff */
[----:B------:R-:W-:Y:S01]  /*2020*/  IMAD R8, R100, 0x4, R99 ;  /* 0x0000000464087824 */ /* 0x000fe200078e0263 */
[C---:B------:R-:W-:Y:S01]  /*2030*/  LOP3.LUT R13, R14.reuse, 0x8, RZ, 0xfc, !PT ;  /* 0x000000080e0d7812 */ /* 0x040fe200078efcff */
[----:B------:R-:W-:Y:S01]  /*2040*/  IMAD.SHL.U32 R137, R137, 0x4, RZ ;  /* 0x0000000489897824 */ /* 0x000fe200078e00ff */
[----:B------:R-:W-:Y:S01]  /*2050*/  LOP3.LUT R15, R14, 0x10, RZ, 0xfc, !PT ;  /* 0x000000100e0f7812 */ /* 0x000fe200078efcff */
[----:B------:R-:W-:Y:S01]  /*2060*/  IMAD.SHL.U32 R136, R136, 0x4, RZ ;  /* 0x0000000488887824 */ /* 0x000fe200078e00ff */
[----:B------:R-:W-:-:S02]  /*2070*/  LOP3.LUT R138, R10, R101, RZ, 0xfc, !PT ;  /* 0x000000650a8a7212 */ /* 0x000fc400078efcff */
[----:B------:R-:W-:Y:S02]  /*2080*/  LOP3.LUT R16, R14, 0x18, RZ, 0xfc, !PT ;  /* 0x000000180e107812 */ /* 0x000fe400078efcff */
[--C-:B------:R-:W-:Y:S01]  /*2090*/  LOP3.LUT R10, R114, 0x10, R113.reuse, 0x1e, !PT ;  /* 0x00000010720a7812 */ /* 0x100fe200078e1e71 */
[----:B------:R-:W-:Y:S01]  /*20a0*/  IMAD.SHL.U32 R138, R138, 0x4, RZ ;  /* 0x000000048a8a7824 */ /* 0x000fe200078e00ff */
[----:B------:R-:W-:Y:S02]  /*20b0*/  LOP3.LUT R24, R104, R101, RZ, 0xfc, !PT ;  /* 0x0000006568187212 */ /* 0x000fe400078efcff */
[----:B------:R-:W-:Y:S01]  /*20c0*/  LOP3.LUT R114, R114, 0x30, R113, 0x1e, !PT ;  /* 0x0000003072727812 */ /* 0x000fe200078e1e71 */
[--C-:B------:R-:W-:Y:S01]  /*20d0*/  IMAD R9, R10, 0x4, R99.reuse ;  /* 0x000000040a097824 */ /* 0x100fe200078e0263 */
[----:B------:R-:W-:Y:S02]  /*20e0*/  LOP3.LUT R116, R115, 0x38, R116, 0x1e, !PT ;  /* 0x0000003873747812 */ /* 0x000fe400078e1e74 */
[----:B------:R-:W-:Y:S01]  /*20f0*/  LOP3.LUT R104, R14, R129, RZ, 0xfc, !PT ;  /* 0x000000810e687212 */ /* 0x000fe200078efcff */
[----:B------:R-:W-:Y:S01]  /*2100*/  IMAD R10, R114, 0x4, R99 ;  /* 0x00000004720a7824 */ /* 0x000fe200078e0263 */
[----:B------:R-:W-:-:S02]  /*2110*/  SHF.R.U32.HI R11, RZ, 0x1, R14 ;  /* 0x00000001ff0b7819 */ /* 0x000fc4000001160e */
[----:B------:R-:W-:Y:S02]  /*2120*/  LEA.HI R13, R13, 0x1000, RZ, 0x1f ;  /* 0x000010000d0d7811 */ /* 0x000fe400078ff8ff */
[----:B------:R-:W-:Y:S01]  /*2130*/  LEA.HI R15, R15, 0x1000, RZ, 0x1f ;  /* 0x000010000f0f7811 */ /* 0x000fe200078ff8ff */
[----:B------:R-:W-:Y:S01]  /*2140*/  IMAD R11, R104, 0x4, R11 ;  /* 0x00000004680b7824 */ /* 0x000fe200078e020b */
[----:B------:R-:W-:Y:S02]  /*2150*/  LEA.HI R17, R16, 0x1000, RZ, 0x1f ;  /* 0x0000100010117811 */ /* 0x000fe400078ff8ff */
[-C--:B------:R-:W-:Y:S01]  /*2160*/  LOP3.LUT R139, R102, R101.reuse, RZ, 0xfc, !PT ;  /* 0x00000065668b7212 */ /* 0x080fe200078efcff */
[----:B------:R-:W-:Y:S01]  /*2170*/  IMAD R99, R104, 0x4, R15 ;  /* 0x0000000468637824 */ /* 0x000fe200078e020f */
[-C--:B------:R-:W-:Y:S02]  /*2180*/  LOP3.LUT R22, R18, R101.reuse, RZ, 0xfc, !PT ;  /* 0x0000006512167212 */ /* 0x080fe400078efcff */
[----:B------:R-:W-:Y:S01]  /*2190*/  LOP3.LUT R101, R116, R101, RZ, 0xfc, !PT ;  /* 0x0000006574657212 */ /* 0x000fe200078efcff */
[C---:B------:R-:W-:Y:S01]  /*21a0*/  IMAD R116, R104.reuse, 0x4, R13 ;  /* 0x0000000468747824 */ /* 0x040fe200078e020d */
[----:B------:R-:W-:Y:S01]  /*21b0*/  LOP3.LUT R127, R127, 0x6, R122, 0x78, !PT ;  /* 0x000000067f7f7812 */ /* 0x000fe200078e787a */
[----:B------:R-:W-:Y:S01]  /*21c0*/  IMAD R104, R104, 0x4, R17 ;  /* 0x0000000468687824 */ /* 0x000fe200078e0211 */
[----:B------:R-:W-:Y:S01]  /*21d0*/  LOP3.LUT R13, R128, 0x100, RZ, 0xfc, !PT ;  /* 0x00000100800d7812 */ /* 0x000fe200078efcff */
[----:B------:R-:W-:Y:S01]  /*21e0*/  IMAD.SHL.U32 R139, R139, 0x4, RZ ;  /* 0x000000048b8b7824 */ /* 0x000fe200078e00ff */
[----:B------:R-:W-:Y:S01]  /*21f0*/  LOP3.LUT R127, R127, R130, RZ, 0xfc, !PT ;  /* 0x000000827f7f7212 */ /* 0x000fe200078efcff */
[----:B------:R-:W-:Y:S01]  /*2200*/  IMAD.SHL.U32 R130, R125, 0x4, RZ ;  /* 0x000000047d827824 */ /* 0x000fe200078e00ff */
[----:B------:R-:W-:Y:S01]  /*2210*/  SHF.R.U32.HI R14, RZ, 0x1, R13 ;  /* 0x00000001ff0e7819 */ /* 0x000fe2000001160d */
[----:B------:R-:W-:Y:S01]  /*2220*/  IMAD.SHL.U32 R125, R24, 0x4, RZ ;  /* 0x00000004187d7824 */ /* 0x000fe200078e00ff */
[----:B------:R-:W-:-:S02]  /*2230*/  LOP3.LUT R127, R127, 0x8, R126, 0x78, !PT ;  /* 0x000000087f7f7812 */ /* 0x000fc400078e787e */
[----:B------:R-:W-:Y:S02]  /*2240*/  LEA.HI R6, R111, R118, RZ, 0x1d ;  /* 0x000000766f067211 */ /* 0x000fe400078fe8ff */
[----:B------:R-:W-:Y:S01]  /*2250*/  LOP3.LUT R113, R14, 0xfc, RZ, 0xc0, !PT ;  /* 0x000000fc0e717812 */ /* 0x000fe200078ec0ff */
[----:B------:R-:W-:Y:S01]  /*2260*/  IMAD R124, R124, 0x10, R127 ;  /* 0x000000107c7c7824 */ /* 0x000fe200078e027f */
[----:B------:R-:W-:-:S03]  /*2270*/  IMNMX.U32 R152, R152, 0x4, PT ;  /* 0x0000000498987817 */ /* 0x000fc60003800000 */
[----:B------:R-:W-:Y:S02]  /*2280*/  IMAD.SHL.U32 R151, R124, 0x4, RZ ;  /* 0x000000047c977824 */ /* 0x000fe400078e00ff */
[----:B------:R-:W-:-:S03]  /*2290*/  IMAD R113, R128, 0x4, R113 ;  /* 0x0000000480717824 */ /* 0x000fc600078e0271 */
[----:B------:R-:W-:Y:S01]  /*22a0*/  LOP3.LUT R151, R151, 0x200, RZ, 0xfc, !PT ;  /* 0x0000020097977812 */ /* 0x000fe200078efcff */
[C---:B--2---:R-:W-:Y:S02]  /*22b0*/  IMAD.SHL.U32 R20, R12.reuse, 0x80, RZ ;  /* 0x000000800c147824 */ /* 0x044fe400078e00ff */
[C---:B------:R-:W-:Y:S02]  /*22c0*/  IMAD R16, R12.reuse, 0x18000, RZ ;  /* 0x000180000c107824 */ /* 0x040fe400078e02ff */
[----:B------:R-:W-:Y:S01]  /*22d0*/  IMAD.SHL.U32 R17, R12, 0x2000, RZ ;  /* 0x000020000c117824 */ /* 0x000fe200078e00ff */
[----:B------:R-:W-:Y:S02]  /*22e0*/  SHF.R.U32.HI R12, RZ, 0x1, R128 ;  /* 0x00000001ff0c7819 */ /* 0x000fe40000011680 */
[----:B------:R-:W-:Y:S02]  /*22f0*/  LOP3.LUT R15, R20, 0x8, R129, 0xfe, !PT ;  /* 0x00000008140f7812 */ /* 0x000fe400078efe81 */
[----:B------:R-:W-:-:S02]  /*2300*/  LOP3.LUT R13, R12, 0x7c, RZ, 0xc0, !PT ;  /* 0x0000007c0c0d7812 */ /* 0x000fc400078ec0ff */
[----:B------:R-:W-:Y:S01]  /*2310*/  LOP3.LUT R19, R17, R110, RZ, 0xfc, !PT ;  /* 0x0000006e11137212 */ /* 0x000fe200078efcff */
[C---:B------:R-:W-:Y:S01]  /*2320*/  IMAD R17, R15.reuse, 0x300, RZ ;  /* 0x000003000f117824 */ /* 0x040fe200078e02ff */
[----:B------:R-:W-:Y:S01]  /*2330*/  LOP3.LUT R97, R16, R97, RZ, 0xfc, !PT ;  /* 0x0000006110617212 */ /* 0x000fe200078efcff */
[----:B------:R-:W-:Y:S01]  /*2340*/  IMAD.SHL.U32 R23, R15, 0x40, RZ ;  /* 0x000000400f177824 */ /* 0x000fe200078e00ff */
[----:B------:R-:W-:Y:S01]  /*2350*/  LOP3.LUT R129, R20, R129, RZ, 0xfc, !PT ;  /* 0x0000008114817212 */ /* 0x000fe200078efcff */
[----:B------:R-:W-:Y:S02]  /*2360*/  IMAD R118, R128, 0x4, R13 ;  /* 0x0000000480767824 */ /* 0x000fe400078e020d */
[----:B------:R-:W-:-:S04]  /*2370*/  IMAD.WIDE R12, R17, 0x4, R148 ;  /* 0x00000004110c7825 */ /* 0x000fc800078e0294 */
[----:B------:R-:W-:Y:S01]  /*2380*/  IMAD.WIDE R14, R97, 0x4, R148 ;  /* 0x00000004610e7825 */ /* 0x000fe200078e0294 */
[----:B------:R-:W-:Y:S02]  /*2390*/  IADD3 R140, P0, R12, c[0x0][0x170], RZ ;  /* 0x00005c000c8c7a10 */ /* 0x000fe40007f1e0ff */
[----:B------:R-:W-:Y:S01]  /*23a0*/  LOP3.LUT R148, R20, 0xf, R0, 0xf8, !PT ;  /* 0x0000000f14947812 */ /* 0x000fe200078ef800 */
[--C-:B------:R-:W-:Y:S01]  /*23b0*/  IMAD.WIDE R18, R19, 0x4, R146.reuse ;  /* 0x0000000413127825 */ /* 0x100fe200078e0292 */
[----:B------:R-:W-:Y:S02]  /*23c0*/  IADD3 R142, P1, R14, c[0x0][0x170], RZ ;  /* 0x00005c000e8e7a10 */ /* 0x000fe40007f3e0ff */
[----:B------:R-:W-:Y:S01]  /*23d0*/  IADD3.X R141, R13, c[0x0][0x174], RZ, P0, !PT ;  /* 0x00005d000d8d7a10 */ /* 0x000fe200007fe4ff */
[----:B------:R-:W-:Y:S01]  /*23e0*/  IMAD.WIDE R16, R23, 0x4, R146 ;  /* 0x0000000417107825 */ /* 0x000fe200078e0292 */
[----:B------:R-:W-:Y:S02]  /*23f0*/  IADD3 R146, P3, R18, c[0x0][0x168], RZ ;  /* 0x00005a0012927a10 */ /* 0x000fe40007f7e0ff */
[----:B------:R-:W-:Y:S01]  /*2400*/  IADD3.X R143, R15, c[0x0][0x174], RZ, P1, !PT ;  /* 0x00005d000f8f7a10 */ /* 0x000fe20000ffe4ff */
[----:B------:R-:W-:Y:S01]  /*2410*/  IMAD.SHL.U32 R128, R22, 0x4, RZ ;  /* 0x0000000416807824 */ /* 0x000fe200078e00ff */
[----:B------:R-:W-:Y:S01]  /*2420*/  IADD3 R144, P2, R16, c[0x0][0x168], RZ ;  /* 0x00005a0010907a10 */ /* 0x000fe20007f5e0ff */
[----:B------:R-:W-:Y:S01]  /*2430*/  IMAD.SHL.U32 R149, R21, 0x4, RZ ;  /* 0x0000000415957824 */ /* 0x000fe200078e00ff */
[----:B------:R-:W-:Y:S01]  /*2440*/  IADD3.X R147, R19, c[0x0][0x16c], RZ, P3, !PT ;  /* 0x00005b0013937a10 */ /* 0x000fe20001ffe4ff */
[----:B------:R-:W-:Y:S01]  /*2450*/  IMAD.SHL.U32 R0, R101, 0x4, RZ ;  /* 0x0000000465007824 */ /* 0x000fe200078e00ff */
[----:B------:R-:W-:-:S02]  /*2460*/  IADD3.X R145, R17, c[0x0][0x16c], RZ, P2, !PT ;  /* 0x00005b0011917a10 */ /* 0x000fc400017fe4ff */
.L_x_4:
[C---:B------:R-:W-:Y:S01]  /*2470*/  IADD3 R12, R129.reuse, 0x8, RZ ;  /* 0x00000008810c7810 */ /* 0x040fe20007ffe0ff */
[----:B------:R-:W-:Y:S01]  /*2480*/  CS2R R16, SRZ ;  /* 0x0000000000107805 */ /* 0x000fe2000001ff00 */
[----:B------:R-:W-:Y:S01]  /*2490*/  ISETP.GE.AND P0, PT, R129, 0x40, PT ;  /* 0x000000408100780c */ /* 0x000fe20003f06270 */
[----:B------:R-:W-:Y:S01]  /*24a0*/  CS2R R18, SRZ ;  /* 0x0000000000127805 */ /* 0x000fe2000001ff00 */
[----:B------:R-:W-:Y:S01]  /*24b0*/  ISETP.GE.AND P1, PT, R12, 0x40, PT ;  /* 0x000000400c00780c */ /* 0x000fe20003f26270 */
[----:B------:R-:W-:Y:S01]  /*24c0*/  CS2R R14, SRZ ;  /* 0x00000000000e7805 */ /* 0x000fe2000001ff00 */
[----:B------:R-:W-:Y:S01]  /*24d0*/  CS2R R12, SRZ ;  /* 0x00000000000c7805 */ /* 0x000fe2000001ff00 */
[----:B------:R-:W-:-:S04]  /*24e0*/  IMAD.WIDE.U32 R20, R98, 0x4, R146 ;  /* 0x0000000462147825 */ /* 0x000fc800078e0092 */
[----:B------:R-:W-:-:S04]  /*24f0*/  IMAD.WIDE.U32 R22, R98, 0x4, R144 ;  /* 0x0000000462167825 */ /* 0x000fc800078e0090 */
[----:B------:R-:W2:Y:S04]  /*2500*/  @!P0 LDG.E.128 R16, [R20.64] ;  /* 0x0000000614108981 */ /* 0x000ea8000c1e1d00 */
[----:B------:R-:W3:Y:S01]  /*2510*/  @!P1 LDG.E.128 R12, [R22.64] ;  /* 0x00000006160c9981 */ /* 0x000ee2000c1e1d00 */
[----:B------:R-:W-:Y:S01]  /*2520*/  ISETP.GE.AND P2, PT, R148, 0x40, PT ;  /* 0x000000409400780c */ /* 0x000fe20003f46270 */
[----:B------:R-:W-:Y:S01]  /*2530*/  CS2R R120, SRZ ;  /* 0x0000000000787805 */ /* 0x000fe2000001ff00 */
[----:B------:R-:W-:Y:S01]  /*2540*/  CS2R R122, SRZ ;  /* 0x00000000007a7805 */ /* 0x000fe2000001ff00 */
[----:B------:R-:W-:Y:S01]  /*2550*/  BAR.SYNC.DEFER_BLOCKING 0x0 ;  /* 0x0000000000007b1d */ /* 0x000fe20000010000 */
[----:B------:R-:W-:Y:S01]  /*2560*/  SEL R72, RZ, 0x1, P2 ;  /* 0x00000001ff487807 */ /* 0x000fe20001000000 */
[----:B------:R-:W-:Y:S01]  /*2570*/  CS2R R132, SRZ ;  /* 0x0000000000847805 */ /* 0x000fe2000001ff00 */
[----:B------:R-:W-:Y:S01]  /*2580*/  CS2R R134, SRZ ;  /* 0x0000000000867805 */ /* 0x000fe2000001ff00 */
[----:B------:R-:W-:-:S04]  /*2590*/  IMAD.WIDE.U32 R80, R98, 0x4, R142 ;  /* 0x0000000462507825 */ /* 0x000fc800078e008e */
[----:B------:R-:W-:Y:S01]  /*25a0*/  IMAD.WIDE.U32 R84, R98, 0x4, R140 ;  /* 0x0000000462547825 */ /* 0x000fe200078e008c */
[----:B--2---:R-:W-:Y:S04]  /*25b0*/  STS.128 [R109.X4], R16 ;  /* 0x000000106d007388 */ /* 0x004fe80000004c00 */
[----:B---3--:R-:W-:Y:S04]  /*25c0*/  STS.128 [R109.X4+0x800], R12 ;  /* 0x0008000c6d007388 */ /* 0x008fe80000004c00 */
[----:B------:R-:W-:Y:S04]  /*25d0*/  STS [R11+0x1000], R16 ;  /* 0x001000100b007388 */ /* 0x000fe80000000800 */
[----:B------:R-:W-:Y:S04]  /*25e0*/  STS [R116+0x20], R17 ;  /* 0x0000201174007388 */ /* 0x000fe80000000800 */
[----:B------:R-:W-:Y:S04]  /*25f0*/  STS [R99+0x40], R18 ;  /* 0x0000401263007388 */ /* 0x000fe80000000800 */
[----:B------:R-:W-:Y:S04]  /*2600*/  STS [R104+0x60], R19 ;  /* 0x0000601368007388 */ /* 0x000fe80000000800 */
[----:B------:R-:W-:Y:S06]  /*2610*/  BAR.SYNC.DEFER_BLOCKING 0x0 ;  /* 0x0000000000007b1d */ /* 0x000fec0000010000 */
[----:B------:R-:W-:Y:S04]  /*2620*/  LDS R96, [R118+0x1000] ;  /* 0x0010000076607984 */ /* 0x000fe80000000800 */
[----:B------:R-:W-:Y:S04]  /*2630*/  LDS R97, [R118+0x1010] ;  /* 0x0010100076617984 */ /* 0x000fe80000000800 */
[----:B------:R-:W-:Y:S04]  /*2640*/  LDS R110, [R113+0x1400] ;  /* 0x00140000716e7984 */ /* 0x000fe80000000800 */
[----:B------:R-:W-:Y:S04]  /*2650*/  LDS R111, [R113+0x1410] ;  /* 0x00141000716f7984 */ /* 0x000fe80000000800 */
[----:B------:R-:W-:Y:S06]  /*2660*/  BAR.SYNC.DEFER_BLOCKING 0x0 ;  /* 0x0000000000007b1d */ /* 0x000fec0000010000 */
        /* <DEDUP_REMOVED lines=9> */
[----:B------:R-:W-:Y:S04]  /*2700*/  LDSM.16.M88.4 R64, [R139+0x2400] ;  /* 0x002400008b40783b */ /* 0x000fe80000000200 */
[----:B------:R-:W0:Y:S04]  /*2710*/  LDSM.16.M88.4 R12, [R7] ;  /* 0x00000000070c783b */ /* 0x000e280000000200 */
[----:B------:R-:W-:Y:S04]  /*2720*/  LDSM.16.M88.4 R16, [R138+0x2400] ;  /* 0x002400008a10783b */ /* 0x000fe80000000200 */
[----:B------:R-:W-:Y:S04]  /*2730*/  LDSM.16.M88.4 R20, [R137+0x2400] ;  /* 0x002400008914783b */ /* 0x000fe80000000200 */
[----:B------:R-:W-:Y:S04]  /*2740*/  LDSM.16.M88.4 R24, [R9] ;  /* 0x000000000918783b */ /* 0x000fe80000000200 */
[----:B------:R-:W-:Y:S04]  /*2750*/  LDSM.16.M88.4 R36, [R136+0x2400] ;  /* 0x002400008824783b */ /* 0x000fe80000000200 */
[----:B------:R-:W-:Y:S04]  /*2760*/  LDSM.16.M88.4 R40, [R130+0x2400] ;  /* 0x002400008228783b */ /* 0x000fe80000000200 */
[----:B------:R-:W-:Y:S04]  /*2770*/  LDSM.16.M88.4 R44, [R8] ;  /* 0x00000000082c783b */ /* 0x000fe80000000200 */
[----:B------:R-:W-:Y:S04]  /*2780*/  LDSM.16.M88.4 R48, [R128+0x2400] ;  /* 0x002400008030783b */ /* 0x000fe80000000200 */
[----:B------:R-:W-:Y:S04]  /*2790*/  LDSM.16.M88.4 R52, [R125+0x2400] ;  /* 0x002400007d34783b */ /* 0x000fe80000000200 */
[----:B------:R-:W-:Y:S04]  /*27a0*/  LDSM.16.M88.4 R56, [R10] ;  /* 0x000000000a38783b */ /* 0x000fe80000000200 */
[----:B------:R-:W-:Y:S04]  /*27b0*/  LDSM.16.M88.4 R60, [R0+0x2400] ;  /* 0x00240000003c783b */ /* 0x000fe80000000200 */
[----:B------:R-:W-:Y:S06]  /*27c0*/  BAR.SYNC.DEFER_BLOCKING 0x0 ;  /* 0x0000000000007b1d */ /* 0x000fec0000010000 */
[----:B------:R-:W-:Y:S04]  /*27d0*/  STS.U8 [R5], R72 ;  /* 0x0000004805007388 */ /* 0x000fe80000000000 */
[----:B------:R-:W-:Y:S06]  /*27e0*/  BAR.SYNC.DEFER_BLOCKING 0x0 ;  /* 0x0000000000007b1d */ /* 0x000fec0000010000 */
[----:B------:R-:W1:Y:S04]  /*27f0*/  LDS.U8 R154, [R6] ;  /* 0x00000000069a7984 */ /* 0x000e680000000000 */
[----:B------:R-:W2:Y:S04]  /*2800*/  LDS.U8 R153, [R6+0x1] ;  /* 0x0000010006997984 */ /* 0x000ea80000000000 */
[----:B------:R-:W-:Y:S06]  /*2810*/  BAR.SYNC.DEFER_BLOCKING 0x0 ;  /* 0x0000000000007b1d */ /* 0x000fec0000010000 */
[----:B------:R-:W-:Y:S04]  /*2820*/  STS.U8 [R5], R72 ;  /* 0x0000004805007388 */ /* 0x000fe80000000000 */
[----:B------:R-:W-:Y:S06]  /*2830*/  BAR.SYNC.DEFER_BLOCKING 0x0 ;  /* 0x0000000000007b1d */ /* 0x000fec0000010000 */
[----:B------:R-:W3:Y:S04]  /*2840*/  @!P0 LDG.E.128 R120, [R80.64] ;  /* 0x0000000650788981 */ /* 0x000ee8000c1e1d00 */
[----:B------:R-:W4:Y:S01]  /*2850*/  @!P1 LDG.E.128 R132, [R84.64] ;  /* 0x0000000654849981 */ /* 0x000f22000c1e1d00 */
[----:B0-----:R-:W-:Y:S01]  /*2860*/  HMMA.1688.F32.TF32 R64, R64, R12, RZ ;  /* 0x0000000c4040723c */ /* 0x001fe200000810ff */
[----:B-1----:R-:W-:Y:S01]  /*2870*/  LOP3.LUT R154, R154, 0x1, RZ, 0xc0, !PT ;  /* 0x000000019a9a7812 */ /* 0x002fe200078ec0ff */
[----:B------:R-:W-:Y:S01]  /*2880*/  UIADD3 UR4, UR4, 0x1, URZ ;  /* 0x0000000104047890 */ /* 0x000fe2000fffe03f */
[----:B------:R-:W0:Y:S01]  /*2890*/  LDS.U8 R156, [R6] ;  /* 0x00000000069c7984 */ /* 0x000e220000000000 */
[----:B--2---:R-:W-:-:S02]  /*28a0*/  LOP3.LUT R153, R153, 0x1, RZ, 0xc0, !PT ;  /* 0x0000000199997812 */ /* 0x004fc400078ec0ff */
[----:B------:R-:W-:Y:S01]  /*28b0*/  ISETP.NE.U32.AND P0, PT, R154, 0x1, PT ;  /* 0x000000019a00780c */ /* 0x000fe20003f05070 */
[----:B------:R-:W1:Y:S04]  /*28c0*/  LDS.U8 R155, [R6+0x1] ;  /* 0x00000100069b7984 */ /* 0x000e680000000000 */
[----:B------:R-:W-:Y:S01]  /*28d0*/  BAR.SYNC.DEFER_BLOCKING 0x0 ;  /* 0x0000000000007b1d */ /* 0x000fe20000010000 */
[----:B------:R-:W-:Y:S02]  /*28e0*/  ISETP.NE.U32.AND P2, PT, R153, 0x1, PT ;  /* 0x000000019900780c */ /* 0x000fe40003f45070 */
[----:B------:R-:W-:Y:S02]  /*28f0*/  IADD3 R146, P4, R146, 0x1000, RZ ;  /* 0x0000100092927810 */ /* 0x000fe40007f9e0ff */
[----:B------:R-:W-:-:S02]  /*2900*/  IADD3 R129, R129, 0x10, RZ ;  /* 0x0000001081817810 */ /* 0x000fc40007ffe0ff */
[----:B------:R-:W-:Y:S01]  /*2910*/  IADD3 R148, R148, 0x10, RZ ;  /* 0x0000001094947810 */ /* 0x000fe20007ffe0ff */
[----:B------:R-:W-:-:S05]  /*2920*/  IMAD.X R147, RZ, RZ, R147, P4 ;  /* 0x000000ffff937224 */ /* 0x000fca00020e0693 */
[----:B------:R-:W-:Y:S01]  /*2930*/  HMMA.1688.F32.TF32 R16, R16, R14, R64 ;  /* 0x0000000e1010723c */ /* 0x000fe20000081040 */
[----:B0-----:R-:W-:Y:S02]  /*2940*/  LOP3.LUT R156, R156, 0x1, RZ, 0xc0, !PT ;  /* 0x000000019c9c7812 */ /* 0x001fe400078ec0ff */
[----:B-1----:R-:W-:-:S15]  /*2950*/  LOP3.LUT R155, R155, 0x1, RZ, 0xc0, !PT ;  /* 0x000000019b9b7812 */ /* 0x002fde00078ec0ff */
[----:B------:R-:W-:-:S06]  /*2960*/  NOP ;  /* 0x0000000000007918 */ /* 0x000fcc0000000000 */
[----:B------:R-:W-:Y:S01]  /*2970*/  HMMA.1688.F32.TF32 R16, R20, R24, R16 ;  /* 0x000000181410723c */ /* 0x000fe20000081010 */
[----:B------:R-:W-:Y:S02]  /*2980*/  ISETP.NE.U32.AND P1, PT, R156, 0x1, PT ;  /* 0x000000019c00780c */ /* 0x000fe40003f25070 */
[----:B------:R-:W-:-:S15]  /*2990*/  ISETP.NE.U32.AND P3, PT, R155, 0x1, PT ;  /* 0x000000019b00780c */ /* 0x000fde0003f65070 */
[----:B------:R-:W-:-:S06]  /*29a0*/  NOP ;  /* 0x0000000000007918 */ /* 0x000fcc0000000000 */
[----:B------:R-:W-:-:S15]  /*29b0*/  HMMA.1688.F32.TF32 R16, R36, R26, R16 ;  /* 0x0000001a2410723c */ /* 0x000fde0000081010 */
[----:B------:R-:W-:-:S09]  /*29c0*/  NOP ;  /* 0x0000000000007918 */ /* 0x000fd20000000000 */
        /* <DEDUP_REMOVED lines=8> */
[----:B------:R-:W-:Y:S01]  /*2a50*/  FMUL R16, R16, 0.125 ;  /* 0x3e00000010107820 */ /* 0x000fe20000400000 */
[----:B------:R-:W-:Y:S01]  /*2a60*/  FMUL R17, R17, 0.125 ;  /* 0x3e00000011117820 */ /* 0x000fe20000400000 */
[----:B------:R-:W-:Y:S01]  /*2a70*/  FMUL R18, R18, 0.125 ;  /* 0x3e00000012127820 */ /* 0x000fe20000400000 */
[----:B------:R-:W-:Y:S01]  /*2a80*/  FMUL R19, R19, 0.125 ;  /* 0x3e00000013137820 */ /* 0x000fe20000400000 */
[----:B------:R-:W-:Y:S01]  /*2a90*/  FMUL R16, R16, 1.4426950216293334961 ;  /* 0x3fb8aa3b10107820 */ /* 0x000fe20000400000 */
[----:B------:R-:W-:Y:S01]  /*2aa0*/  FMUL R17, R17, 1.4426950216293334961 ;  /* 0x3fb8aa3b11117820 */ /* 0x000fe20000400000 */
[----:B------:R-:W-:Y:S01]  /*2ab0*/  FMUL R18, R18, 1.4426950216293334961 ;  /* 0x3fb8aa3b12127820 */ /* 0x000fe20000400000 */
[----:B------:R-:W-:-:S03]  /*2ac0*/  FMUL R19, R19, 1.4426950216293334961 ;  /* 0x3fb8aa3b13137820 */ /* 0x000fc60000400000 */
[----:B------:R-:W-:Y:S02]  /*2ad0*/  FSEL R17, R17, -INF , !P2 ;  /* 0xff80000011117808 */ /* 0x000fe40005000000 */
[----:B------:R-:W-:-:S03]  /*2ae0*/  FSEL R18, R18, -INF , !P1 ;  /* 0xff80000012127808 */ /* 0x000fc60004800000 */
[----:B------:R-:W-:Y:S02]  /*2af0*/  FADD R17, -R106, R17 ;  /* 0x000000116a117221 */ /* 0x000fe40000000100 */
[----:B------:R-:W-:-:S04]  /*2b00*/  FADD R18, -R105, R18 ;  /* 0x0000001269127221 */ /* 0x000fc80000000100 */
[----:B------:R-:W-:Y:S08]  /*2b10*/  MUFU.EX2 R17, R17 ;  /* 0x0000001100117308 */ /* 0x000ff00000000800 */
[----:B------:R-:W-:Y:S01]  /*2b20*/  MUFU.EX2 R18, R18 ;  /* 0x0000001200127308 */ /* 0x000fe20000000800 */
        /* <DEDUP_REMOVED lines=12> */
[----:B------:R-:W1:Y:S04]  /*2bf0*/  LDSM.16.M88.4 R12, [R9] ;  /* 0x00000000090c783b */ /* 0x000e680000000200 */
[----:B------:R-:W2:Y:S01]  /*2c00*/  LDSM.16.M88.4 R20, [R8] ;  /* 0x000000000814783b */ /* 0x000ea20000000200 */
[----:B0-----:R-:W-:-:S15]  /*2c10*/  HMMA.1688.F32.TF32 R68, R68, R120, RZ ;  /* 0x000000784444723c */ /* 0x001fde00000810ff */
[----:B------:R-:W-:-:S09]  /*2c20*/  NOP ;  /* 0x0000000000007918 */ /* 0x000fd20000000000 */
[----:B------:R-:W-:-:S15]  /*2c30*/  HMMA.1688.F32.TF32 R68, R72, R122, R68 ;  /* 0x0000007a4844723c */ /* 0x000fde0000081044 */
[----:B------:R-:W-:-:S09]  /*2c40*/  NOP ;  /* 0x0000000000007918 */ /* 0x000fd20000000000 */
[----:B-1----:R-:W-:-:S15]  /*2c50*/  HMMA.1688.F32.TF32 R68, R76, R12, R68 ;  /* 0x0000000c4c44723c */ /* 0x002fde0000081044 */
[----:B------:R-:W-:-:S09]  /*2c60*/  NOP ;  /* 0x0000000000007918 */ /* 0x000fd20000000000 */
[----:B------:R-:W-:Y:S01]  /*2c70*/  HMMA.1688.F32.TF32 R68, R80, R14, R68 ;  /* 0x0000000e5044723c */ /* 0x000fe20000081044 */
[----:B------:R-:W0:-:S15]  /*2c80*/  LDSM.16.M88.4 R12, [R10] ;  /* 0x000000000a0c783b */ /* 0x000e1e0000000200 */
[----:B------:R-:W-:-:S08]  /*2c90*/  NOP ;  /* 0x0000000000007918 */ /* 0x000fd00000000000 */
[----:B--2---:R-:W-:-:S15]  /*2ca0*/  HMMA.1688.F32.TF32 R68, R84, R20, R68 ;  /* 0x000000145444723c */ /* 0x004fde0000081044 */
[----:B------:R-:W-:-:S09]  /*2cb0*/  NOP ;  /* 0x0000000000007918 */ /* 0x000fd20000000000 */
[----:B------:R-:W-:-:S15]  /*2cc0*/  HMMA.1688.F32.TF32 R68, R88, R22, R68 ;  /* 0x000000165844723c */ /* 0x000fde0000081044 */
[----:B------:R-:W-:-:S09]  /*2cd0*/  NOP ;  /* 0x0000000000007918 */ /* 0x000fd20000000000 */
[----:B0-----:R-:W-:Y:S07]  /*2ce0*/  HMMA.1688.F32.TF32 R68, R92, R12, R68 ;  /* 0x0000000c5c44723c */ /* 0x001fee0000081044 */
[----:B------:R-:W-:Y:S02]  /*2cf0*/  FSEL R13, R16, -INF , !P0 ;  /* 0xff800000100d7808 */ /* 0x000fe40004000000 */
[----:B------:R-:W-:-:S03]  /*2d00*/  FSEL R12, R19, -INF , !P3 ;  /* 0xff800000130c7808 */ /* 0x000fc60005800000 */
[----:B------:R-:W-:Y:S02]  /*2d10*/  FADD R13, -R106, R13 ;  /* 0x0000000d6a0d7221 */ /* 0x000fe40000000100 */
[----:B------:R-:W-:-:S04]  /*2d20*/  FADD R12, -R105, R12 ;  /* 0x0000000c690c7221 */ /* 0x000fc80000000100 */
[----:B------:R-:W0:Y:S06]  /*2d30*/  MUFU.EX2 R13, R13 ;  /* 0x0000000d000d7308 */ /* 0x000e2c0000000800 */
[----:B------:R-:W-:Y:S02]  /*2d40*/  HMMA.1688.F32.TF32 R68, R100, R14, R68 ;  /* 0x0000000e6444723c */ /* 0x000fe40000081044 */
[----:B------:R-:W1:-:S15]  /*2d50*/  MUFU.EX2 R12, R12 ;  /* 0x0000000c000c7308 */ /* 0x000e5e0000000800 */
[----:B------:R-:W-:-:S07]  /*2d60*/  NOP ;  /* 0x0000000000007918 */ /* 0x000fce0000000000 */
[C---:B-----5:R-:W-:Y:S01]  /*2d70*/  FADD R68, -R108.reuse, R68 ;  /* 0x000000446c447221 */ /* 0x060fe20000000100 */
[----:B------:R-:W-:Y:S01]  /*2d80*/  FADD R14, -R108, R69 ;  /* 0x000000456c0e7221 */ /* 0x000fe20000000100 */
[C---:B------:R-:W-:Y:S01]  /*2d90*/  FADD R15, -R107.reuse, R70 ;  /* 0x000000466b0f7221 */ /* 0x040fe20000000100 */
[----:B------:R-:W-:Y:S01]  /*2da0*/  FADD R71, -R107, R71 ;  /* 0x000000476b477221 */ /* 0x000fe20000000100 */
[----:B0-----:R-:W-:Y:S01]  /*2db0*/  FMUL R13, R13, R68 ;  /* 0x000000440d0d7220 */ /* 0x001fe20000400000 */
[----:B------:R-:W-:Y:S01]  /*2dc0*/  FMUL R14, R17, R14 ;  /* 0x0000000e110e7220 */ /* 0x000fe20000400000 */
[----:B------:R-:W-:Y:S01]  /*2dd0*/  FMUL R15, R18, R15 ;  /* 0x0000000f120f7220 */ /* 0x000fe20000400000 */
[----:B------:R-:W-:Y:S01]  /*2de0*/  BAR.SYNC.DEFER_BLOCKING 0x0 ;  /* 0x0000000000007b1d */ /* 0x000fe20000010000 */
[----:B-1----:R-:W-:Y:S01]  /*2df0*/  FMUL R71, R12, R71 ;  /* 0x000000470c477220 */ /* 0x002fe20000400000 */
[----:B------:R-:W-:Y:S02]  /*2e00*/  FSEL R20, R13, RZ, !P0 ;  /* 0x000000ff0d147208 */ /* 0x000fe40004000000 */
[----:B------:R-:W-:-:S02]  /*2e10*/  FSEL R21, R14, RZ, !P2 ;  /* 0x000000ff0e157208 */ /* 0x000fc40005000000 */
[----:B------:R-:W-:Y:S02]  /*2e20*/  FSEL R70, R15, RZ, !P1 ;  /* 0x000000ff0f467208 */ /* 0x000fe40004800000 */
[----:B------:R-:W-:Y:S02]  /*2e30*/  FSEL R71, R71, RZ, !P3 ;  /* 0x000000ff47477208 */ /* 0x000fe40005800000 */
[----:B------:R-:W-:Y:S02]  /*2e40*/  ISETP.NE.AND P0, PT, R152, UR4, PT ;  /* 0x0000000498007c0c */ /* 0x000fe4000bf05270 */
[----:B------:R-:W-:Y:S02]  /*2e50*/  IADD3 R140, P1, R140, 0xc000, RZ ;  /* 0x0000c0008c8c7810 */ /* 0x000fe40007f3e0ff */
[----:B------:R-:W-:Y:S02]  /*2e60*/  IADD3 R142, P2, R142, 0xc000, RZ ;  /* 0x0000c0008e8e7810 */ /* 0x000fe40007f5e0ff */
[----:B------:R-:W-:Y:S01]  /*2e70*/  IADD3 R144, P3, R144, 0x1000, RZ ;  /* 0x0000100090907810 */ /* 0x000fe20007f7e0ff */
[----:B------:R-:W-:-:S02]  /*2e80*/  IMAD.X R141, RZ, RZ, R141, P1 ;  /* 0x000000ffff8d7224 */ /* 0x000fc400008e068d */
[----:B------:R-:W-:Y:S02]  /*2e90*/  IMAD.X R143, RZ, RZ, R143, P2 ;  /* 0x000000ffff8f7224 */ /* 0x000fe400010e068f */
[----:B------:R-:W-:Y:S01]  /*2ea0*/  IMAD.X R145, RZ, RZ, R145, P3 ;  /* 0x000000ffff917224 */ /* 0x000fe200018e0691 */
[----:B------:R-:W-:Y:S04]  /*2eb0*/  STS.64 [R124.X4], R20 ;  /* 0x000000147c007388 */ /* 0x000fe80000004a00 */
[----:B------:R-:W-:Y:S04]  /*2ec0*/  STS.64 [R151], R70 ;  /* 0x0000004697007388 */ /* 0x000fe80000000a00 */
[----:B------:R-:W-:Y:S06]  /*2ed0*/  BAR.SYNC.DEFER_BLOCKING 0x0 ;  /* 0x0000000000007b1d */ /* 0x000fec0000010000 */
[----:B------:R-:W0:Y:S04]  /*2ee0*/  LDSM.16.M88.4 R12, [R150] ;  /* 0x00000000960c783b */ /* 0x000e280000000200 */
[----:B------:R-:W1:Y:S01]  /*2ef0*/  LDSM.16.M88.4 R16, [R149] ;  /* 0x000000009510783b */ /* 0x000e620000000200 */
[C---:B0-----:R-:W-:Y:S08]  /*2f00*/  HMMA.1688.F32.TF32 R32, R12.reuse, R96, R32 ;  /* 0x000000600c20723c */ /* 0x041ff00000081020 */
[----:B------:R-:W-:-:S15]  /*2f10*/  HMMA.1688.F32.TF32 R28, R12, R110, R28 ;  /* 0x0000006e0c1c723c */ /* 0x000fde000008101c */
[----:B------:R-:W-:-:S01]  /*2f20*/  NOP ;  /* 0x0000000000007918 */ /* 0x000fc20000000000 */
[C---:B-1----:R-:W-:Y:S08]  /*2f30*/  HMMA.1688.F32.TF32 R32, R16.reuse, R114, R32 ;  /* 0x000000721020723c */ /* 0x042ff00000081020 */
[----:B------:R-:W-:Y:S01]  /*2f40*/  HMMA.1688.F32.TF32 R28, R16, R126, R28 ;  /* 0x0000007e101c723c */ /* 0x000fe2000008101c */
[----:B------:R-:W-:Y:S07]  /*2f50*/  @P0 BRA `(.L_x_4) ;  /* 0xfffff51000000947 */ /* 0x000fee000383ffff */
.L_x_3:
[----:B------:R-:W-:-:S13]  /*2f60*/  NOP ;  /* 0x0000000000007918 */ /* 0x000fda0000000000 */
[----:B------:R-:W-:Y:S01]  /*2f70*/  BAR.SYNC.DEFER_BLOCKING 0x0 ;  /* 0x0000000000007b1d */ /* 0x000fe20000010000 */
[----:B------:R-:W-:Y:S01]  /*2f80*/  FMUL R32, R32, 0.125 ;  /* 0x3e00000020207820 */ /* 0x000fe20000400000 */
[----:B------:R-:W-:Y:S01]  /*2f90*/  FMUL R33, R33, 0.125 ;  /* 0x3e00000021217820 */ /* 0x000fe20000400000 */
[----:B------:R-:W-:Y:S01]  /*2fa0*/  FMUL R28, R28, 0.125 ;  /* 0x3e0000001c1c7820 */ /* 0x000fe20000400000 */
[----:B------:R-:W-:Y:S01]  /*2fb0*/  FMUL R29, R29, 0.125 ;  /* 0x3e0000001d1d7820 */ /* 0x000fe20000400000 */
[----:B------:R-:W-:Y:S01]  /*2fc0*/  FMUL R34, R34, 0.125 ;  /* 0x3e00000022227820 */ /* 0x000fe20000400000 */
[----:B------:R-:W-:Y:S01]  /*2fd0*/  FMUL R35, R35, 0.125 ;  /* 0x3e00000023237820 */ /* 0x000fe20000400000 */
[----:B------:R-:W-:Y:S01]  /*2fe0*/  FMUL R30, R30, 0.125 ;  /* 0x3e0000001e1e7820 */ /* 0x000fe20000400000 */
[----:B------:R-:W-:Y:S01]  /*2ff0*/  FMUL R31, R31, 0.125 ;  /* 0x3e0000001f1f7820 */ /* 0x000fe20000400000 */
[----:B------:R-:W-:-:S04]  /*3000*/  IMAD.WIDE R6, R131, R2, c[0x0][0x190] ;  /* 0x0000640083067625 */ /* 0x000fc800078e0202 */
[----:B------:R-:W-:Y:S01]  /*3010*/  IMAD.SHL.U32 R8, R112, 0x4, RZ ;  /* 0x0000000470087824 */ /* 0x000fe200078e00ff */
[-C--:B------:R-:W-:Y:S02]  /*3020*/  LEA R5, P0, R119, R6.reuse, 0x2 ;  /* 0x0000000677057211 */ /* 0x080fe400078010ff */
[----:B------:R-:W-:Y:S02]  /*3030*/  LEA R9, P1, R117, R6, 0x2 ;  /* 0x0000000675097211 */ /* 0x000fe400078210ff */
[-C--:B------:R-:W-:Y:S02]  /*3040*/  LEA.HI.X R119, R119, R7.reuse, RZ, 0x2, P0 ;  /* 0x0000000777777211 */ /* 0x080fe400000f14ff */
[----:B------:R-:W-:Y:S02]  /*3050*/  LEA.HI.X R117, R117, R7, RZ, 0x2, P1 ;  /* 0x0000000775757211 */ /* 0x000fe400008f14ff */
[C---:B------:R-:W-:Y:S01]  /*3060*/  IADD3 R6, P0, R8.reuse, R5, RZ ;  /* 0x0000000508067210 */ /* 0x040fe20007f1e0ff */
[----:B------:R-:W-:Y:S01]  /*3070*/  STS.64 [R3], R32 ;  /* 0x0000002003007388 */ /* 0x000fe20000000a00 */
[----:B------:R-:W-:-:S03]  /*3080*/  IADD3 R8, P1, R8, R9, RZ ;  /* 0x0000000908087210 */ /* 0x000fc60007f3e0ff */
[----:B------:R-:W-:Y:S01]  /*3090*/  IMAD.X R7, RZ, RZ, R119, P0 ;  /* 0x000000ffff077224 */ /* 0x000fe200000e0677 */
[----:B------:R-:W-:Y:S01]  /*30a0*/  STS.64 [R3+0x80], R28 ;  /* 0x0000801c03007388 */ /* 0x000fe20000000a00 */
[----:B------:R-:W-:-:S03]  /*30b0*/  IMAD.X R9, RZ, RZ, R117, P1 ;  /* 0x000000ffff097224 */ /* 0x000fc600008e0675 */
[----:B------:R-:W-:Y:S06]  /*30c0*/  BAR.SYNC.DEFER_BLOCKING 0x0 ;  /* 0x0000000000007b1d */ /* 0x000fec0000010000 */
[----:B------:R-:W0:Y:S04]  /*30d0*/  LDS.128 R12, [R4] ;  /* 0x00000000040c7984 */ /* 0x000e280000000c00 */
[----:B------:R-:W-:Y:S06]  /*30e0*/  BAR.SYNC.DEFER_BLOCKING 0x0 ;  /* 0x0000000000007b1d */ /* 0x000fec0000010000 */
[----:B------:R-:W-:Y:S04]  /*30f0*/  STS.64 [R3], R34 ;  /* 0x0000002203007388 */ /* 0x000fe80000000a00 */
[----:B------:R-:W-:Y:S04]  /*3100*/  STS.64 [R3+0x80], R30 ;  /* 0x0000801e03007388 */ /* 0x000fe80000000a00 */
[----:B------:R-:W-:Y:S06]  /*3110*/  BAR.SYNC.DEFER_BLOCKING 0x0 ;  /* 0x0000000000007b1d */ /* 0x000fec0000010000 */
[----:B------:R-:W1:Y:S04]  /*3120*/  LDS.128 R16, [R4] ;  /* 0x0000000004107984 */ /* 0x000e680000000c00 */
[----:B0-----:R-:W-:Y:S04]  /*3130*/  STG.E.128 [R6.64], R12 ;  /* 0x0000000c06007986 */ /* 0x001fe8000c101d06 */
[----:B-1----:R-:W-:Y:S01]  /*3140*/  STG.E.128 [R8.64], R16 ;  /* 0x0000001008007986 */ /* 0x002fe2000c101d06 */
[----:B------:R-:W-:Y:S05]  /*3150*/  EXIT ;  /* 0x000000000000794d */ /* 0x000fea0003800000 */
.L_x_0:
[----:B------:R-:W0:Y:S01]  /*3160*/  S2R R0, SR_TID.X ;  /* 0x0000000000007919 */ /* 0x000e220000002100 */
[----:B------:R-:W-:Y:S01]  /*3170*/  IMAD.SHL.U32 R5, R45, 0x10, RZ ;  /* 0x000000102d057824 */ /* 0x000fe200078e00ff */
[----:B------:R-:W-:Y:S01]  /*3180*/  CS2R R24, SRZ ;  /* 0x0000000000187805 */ /* 0x000fe2000001ff00 */
[----:B------:R-:W-:Y:S01]  /*3190*/  IMAD.MOV.U32 R49, RZ, RZ, 0x4 ;  /* 0x00000004ff317424 */ /* 0x000fe200078e00ff */
[----:B------:R-:W-:Y:S01]  /*31a0*/  CS2R R16, SRZ ;  /* 0x0000000000107805 */ /* 0x000fe2000001ff00 */
[----:B------:R-:W-:Y:S01]  /*31b0*/  CS2R R18, SRZ ;  /* 0x0000000000127805 */ /* 0x000fe2000001ff00 */
[----:B------:R-:W-:Y:S01]  /*31c0*/  CS2R R20, SRZ ;  /* 0x0000000000147805 */ /* 0x000fe2000001ff00 */
[----:B------:R-:W-:Y:S01]  /*31d0*/  IMAD.WIDE R6, R26, R49, c[0x0][0x168] ;  /* 0x00005a001a067625 */ /* 0x000fe200078e0231 */
[----:B------:R-:W-:Y:S01]  /*31e0*/  CS2R R22, SRZ ;  /* 0x0000000000167805 */ /* 0x000fe2000001ff00 */
[----:B------:R-:W-:Y:S01]  /*31f0*/  CS2R R26, SRZ ;  /* 0x00000000001a7805 */ /* 0x000fe2000001ff00 */
[----:B------:R-:W-:Y:S01]  /*3200*/  CS2R R12, SRZ ;  /* 0x00000000000c7805 */ /* 0x000fe2000001ff00 */
[----:B------:R-:W-:Y:S01]  /*3210*/  CS2R R14, SRZ ;  /* 0x00000000000e7805 */ /* 0x000fe2000001ff00 */
[----:B0-----:R-:W-:-:S02]  /*3220*/  SHF.R.U32.HI R2, RZ, 0x4, R0 ;  /* 0x00000004ff027819 */ /* 0x001fc40000011600 */
[----:B------:R-:W-:Y:S02]  /*3230*/  LOP3.LUT R127, R0, 0x4, RZ, 0xc0, !PT ;  /* 0x00000004007f7812 */ /* 0x000fe400078ec0ff */
[----:B------:R-:W-:Y:S02]  /*3240*/  SGXT.U32 R2, R2, 0x3 ;  /* 0x000000030202781a */ /* 0x000fe40000000000 */
[----:B------:R-:W-:Y:S02]  /*3250*/  LOP3.LUT R137, R0, 0x1, RZ, 0xc0, !PT ;  /* 0x0000000100897812 */ /* 0x000fe400078ec0ff */
[----:B------:R-:W-:Y:S01]  /*3260*/  LOP3.LUT R136, R2, R5, RZ, 0xfc, !PT ;  /* 0x0000000502887212 */ /* 0x000fe200078efcff */
[----:B------:R-:W-:Y:S01]  /*3270*/  IMAD.WIDE R4, R3, R49, c[0x0][0x170] ;  /* 0x00005c0003047625 */ /* 0x000fe200078e0231 */
[----:B------:R-:W-:Y:S02]  /*3280*/  LOP3.LUT R3, R0, 0x2, RZ, 0xc0, !PT ;  /* 0x0000000200037812 */ /* 0x000fe400078ec0ff */
[C---:B------:R-:W-:Y:S01]  /*3290*/  LOP3.LUT R135, R136.reuse, 0x8, RZ, 0xfc, !PT ;  /* 0x0000000888877812 */ /* 0x040fe200078efcff */
[----:B------:R-:W-:Y:S01]  /*32a0*/  IMAD R29, R136, 0x300, RZ ;  /* 0x00000300881d7824 */ /* 0x000fe200078e02ff */
[----:B------:R-:W-:Y:S01]  /*32b0*/  LOP3.LUT R8, R0, 0x8, RZ, 0xc0, !PT ;  /* 0x0000000800087812 */ /* 0x000fe200078ec0ff */
[C---:B------:R-:W-:Y:S01]  /*32c0*/  IMAD.SHL.U32 R134, R136.reuse, 0x40, RZ ;  /* 0x0000004088867824 */ /* 0x040fe200078e00ff */
[C---:B------:R-:W-:Y:S01]  /*32d0*/  ISETP.GE.AND P3, PT, R135.reuse, 0x40, PT ;  /* 0x000000408700780c */ /* 0x040fe20003f66270 */
[----:B------:R-:W-:Y:S01]  /*32e0*/  IMAD R31, R135, 0x300, RZ ;  /* 0x00000300871f7824 */ /* 0x000fe200078e02ff */
[----:B------:R-:W-:Y:S01]  /*32f0*/  ISETP.GE.AND P2, PT, R136, 0x40, PT ;  /* 0x000000408800780c */ /* 0x000fe20003f46270 */
[----:B------:R-:W-:-:S04]  /*3300*/  IMAD.WIDE R28, R29, 0x4, R4 ;  /* 0x000000041d1c7825 */ /* 0x000fc800078e0204 */
[----:B------:R-:W-:-:S04]  /*3310*/  IMAD.WIDE R30, R31, 0x4, R4 ;  /* 0x000000041f1e7825 */ /* 0x000fc800078e0204 */
[----:B------:R-:W-:Y:S02]  /*3320*/  IMAD.SHL.U32 R4, R3, 0x4, RZ ;  /* 0x0000000403047824 */ /* 0x000fe400078e00ff */
[----:B------:R-:W-:Y:S02]  /*3330*/  IMAD.SHL.U32 R5, R127, 0x4, RZ ;  /* 0x000000047f057824 */ /* 0x000fe400078e00ff */
[----:B------:R-:W-:Y:S02]  /*3340*/  IMAD R44, R137, 0x4, R4 ;  /* 0x00000004892c7824 */ /* 0x000fe400078e0204 */
[----:B------:R-:W-:Y:S02]  /*3350*/  IMAD.SHL.U32 R132, R135, 0x40, RZ ;  /* 0x0000004087847824 */ /* 0x000fe400078e00ff */
[----:B------:R-:W-:Y:S02]  /*3360*/  IMAD.SHL.U32 R50, R8, 0x4, RZ ;  /* 0x0000000408327824 */ /* 0x000fe400078e00ff */
[----:B------:R-:W-:-:S02]  /*3370*/  IMAD.IADD R133, R5, 0x1, R44 ;  /* 0x0000000105857824 */ /* 0x000fc400078e022c */
[----:B------:R-:W-:-:S04]  /*3380*/  IMAD.WIDE R8, R134, 0x4, R6 ;  /* 0x0000000486087825 */ /* 0x000fc800078e0206 */
[----:B------:R-:W-:-:S04]  /*3390*/  IMAD.WIDE R6, R132, 0x4, R6 ;  /* 0x0000000484067825 */ /* 0x000fc800078e0206 */
[----:B------:R-:W-:-:S04]  /*33a0*/  IMAD.IADD R131, R50, 0x1, R133 ;  /* 0x0000000132837824 */ /* 0x000fc800078e0285 */
[----:B------:R-:W-:Y:S01]  /*33b0*/  IMAD.WIDE.U32 R10, R131, 0x4, R6 ;  /* 0x00000004830a7825 */ /* 0x000fe200078e0006 */
[----:B------:R-:W-:-:S03]  /*33c0*/  SHF.R.S32.HI R6, RZ, 0x1f, R45 ;  /* 0x0000001fff067819 */ /* 0x000fc6000001142d */
[C---:B------:R-:W-:Y:S01]  /*33d0*/  IMAD.WIDE.U32 R30, R131.reuse, 0x4, R30 ;  /* 0x00000004831e7825 */ /* 0x040fe200078e001e */
[----:B------:R-:W-:Y:S01]  /*33e0*/  LEA.HI R6, R6, R45, RZ, 0x3 ;  /* 0x0000002d06067211 */ /* 0x000fe200078f18ff */
[----:B------:R0:W2:Y:S02]  /*33f0*/  @!P3 LDG.E.128 R16, [R10.64] ;  /* 0x000000060a10b981 */ /* 0x0000a4000c1e1d00 */
[C---:B------:R-:W-:Y:S01]  /*3400*/  IMAD.WIDE.U32 R28, R131.reuse, 0x4, R28 ;  /* 0x00000004831c7825 */ /* 0x040fe200078e001c */
[----:B------:R-:W-:Y:S01]  /*3410*/  SHF.R.S32.HI R46, RZ, 0x3, R6 ;  /* 0x00000003ff2e7819 */ /* 0x000fe20000011406 */
[----:B------:R1:W3:Y:S02]  /*3420*/  @!P3 LDG.E.128 R24, [R30.64] ;  /* 0x000000061e18b981 */ /* 0x0002e4000c1e1d00 */
[----:B------:R-:W-:Y:S02]  /*3430*/  IMAD.WIDE.U32 R8, R131, 0x4, R8 ;  /* 0x0000000483087825 */ /* 0x000fe400078e0008 */
[----:B------:R4:W5:Y:S02]  /*3440*/  @!P2 LDG.E.128 R20, [R28.64] ;  /* 0x000000061c14a981 */ /* 0x000964000c1e1d00 */
[----:B------:R-:W-:-:S02]  /*3450*/  IMAD.WIDE R32, R46, R49, c[0x0][0x1b0] ;  /* 0x00006c002e207625 */ /* 0x000fc400078e0231 */
[----:B------:R0:W5:Y:S04]  /*3460*/  @!P2 LDG.E.128 R12, [R8.64] ;  /* 0x00000006080ca981 */ /* 0x000168000c1e1d00 */
[----:B------:R1:W5:Y:S01]  /*3470*/  LDG.E R47, [R32.64] ;  /* 0x00000006202f7981 */ /* 0x000362000c1e1900 */
[----:B------:R-:W-:Y:S02]  /*3480*/  SHF.R.U32.HI R6, RZ, 0x2, R0 ;  /* 0x00000002ff067819 */ /* 0x000fe40000011600 */
[----:B------:R-:W-:Y:S02]  /*3490*/  LOP3.LUT R48, R0, 0x10, RZ, 0xc0, !PT ;  /* 0x0000001000307812 */ /* 0x000fe400078ec0ff */
[----:B------:R-:W-:Y:S02]  /*34a0*/  LOP3.LUT R7, R6, 0x10, RZ, 0xc0, !PT ;  /* 0x0000001006077812 */ /* 0x000fe400078ec0ff */
[----:B0-----:R-:W-:-:S02]  /*34b0*/  SHF.R.U32.HI R8, RZ, 0x2, R48 ;  /* 0x00000002ff087819 */ /* 0x001fc40000011630 */
[----:B------:R-:W-:Y:S01]  /*34c0*/  LOP3.LUT R130, R7, 0x8, R6, 0xf8, !PT ;  /* 0x0000000807827812 */ /* 0x000fe200078ef806 */
[----:B------:R-:W-:-:S03]  /*34d0*/  IMAD.SHL.U32 R52, R2, 0x40, RZ ;  /* 0x0000004002347824 */ /* 0x000fc600078e00ff */
[----:B------:R-:W-:-:S04]  /*34e0*/  LOP3.LUT R129, R131, R130, R8, 0x1e, !PT ;  /* 0x0000008283817212 */ /* 0x000fc800078e1e08 */
[----:B------:R-:W-:Y:S01]  /*34f0*/  LOP3.LUT R129, R129, R52, RZ, 0xfc, !PT ;  /* 0x0000003481817212 */ /* 0x000fe200078efcff */
[C---:B------:R-:W-:Y:S02]  /*3500*/  IMAD.SHL.U32 R7, R0.reuse, 0x2, RZ ;  /* 0x0000000200077824 */ /* 0x040fe400078e00ff */
[--C-:B------:R-:W-:Y:S02]  /*3510*/  IMAD.IADD R128, R35, 0x1, R138.reuse ;  /* 0x0000000123807824 */ /* 0x100fe400078e028a */
[----:B------:R-:W-:Y:S01]  /*3520*/  IMAD.IADD R138, R37, 0x1, R138 ;  /* 0x00000001258a7824 */ /* 0x000fe200078e028a */
[----:B------:R-:W-:Y:S01]  /*3530*/  LOP3.LUT R9, R0, 0xf, RZ, 0xc0, !PT ;  /* 0x0000000f00097812 */ /* 0x000fe200078ec0ff */
[----:B------:R-:W-:Y:S01]  /*3540*/  IMAD R140, R140, 0x100, R37 ;  /* 0x000001008c8c7824 */ /* 0x000fe200078e0225 */
[----:B------:R-:W-:Y:S01]  /*3550*/  LEA R126, R137, 0x8, 0x2 ;  /* 0x00000008897e7811 */ /* 0x000fe200078e10ff */
[----:B------:R-:W-:Y:S01]  /*3560*/  ULDC.64 UR8, c[0x0][0x118] ;  /* 0x0000460000087ab9 */ /* 0x000fe20000000a00 */
[----:B------:R-:W-:Y:S01]  /*3570*/  CS2R R40, SRZ ;  /* 0x0000000000287805 */ /* 0x000fe2000001ff00 */
[-C--:B------:R-:W-:Y:S01]  /*3580*/  IMAD.WIDE R142, R140, R49.reuse, c[0x0][0x178] ;  /* 0x00005e008c8e7625 */ /* 0x080fe200078e0231 */
[----:B------:R-:W-:Y:S01]  /*3590*/  CS2R R42, SRZ ;  /* 0x00000000002a7805 */ /* 0x000fe2000001ff00 */
[----:B------:R-:W-:Y:S01]  /*35a0*/  CS2R R36, SRZ ;  /* 0x0000000000247805 */ /* 0x000fe2000001ff00 */
[----:B------:R-:W-:Y:S01]  /*35b0*/  CS2R R38, SRZ ;  /* 0x0000000000267805 */ /* 0x000fe2000001ff00 */
[----:B-1----:R-:W-:Y:S01]  /*35c0*/  CS2R R32, SRZ ;  /* 0x0000000000207805 */ /* 0x002fe2000001ff00 */
[----:B------:R-:W-:Y:S01]  /*35d0*/  CS2R R34, SRZ ;  /* 0x0000000000227805 */ /* 0x000fe2000001ff00 */
[----:B----4-:R-:W-:Y:S01]  /*35e0*/  CS2R R28, SRZ ;  /* 0x00000000001c7805 */ /* 0x010fe2000001ff00 */
[----:B------:R-:W-:Y:S01]  /*35f0*/  CS2R R30, SRZ ;  /* 0x00000000001e7805 */ /* 0x000fe2000001ff00 */
[----:B------:R-:W-:Y:S01]  /*3600*/  IMAD.SHL.U32 R144, R138, 0x4, RZ ;  /* 0x000000048a907824 */ /* 0x000fe200078e00ff */
[----:B------:R-:W-:Y:S01]  /*3610*/  LOP3.LUT R127, R127, 0x8, R0, 0xf8, !PT ;  /* 0x000000087f7f7812 */ /* 0x000fe200078ef800 */
[----:B------:R-:W-:Y:S01]  /*3620*/  IMAD.WIDE R140, R140, R49, c[0x0][0x180] ;  /* 0x000060008c8c7625 */ /* 0x000fe200078e0231 */
[----:B------:R-:W-:-:S02]  /*3630*/  IADD3 R124, R126, 0x10, RZ ;  /* 0x000000107e7c7810 */ /* 0x000fc40007ffe0ff */
[----:B------:R-:W-:Y:S01]  /*3640*/  IADD3 R122, R126, 0x20, RZ ;  /* 0x000000207e7a7810 */ /* 0x000fe20007ffe0ff */
[----:B------:R-:W-:Y:S01]  /*3650*/  IMAD.SHL.U32 R11, R0, 0x4, RZ ;  /* 0x00000004000b7824 */ /* 0x000fe200078e00ff */
[----:B------:R-:W-:Y:S01]  /*3660*/  IADD3 R120, R126, 0x30, RZ ;  /* 0x000000307e787810 */ /* 0x000fe20007ffe0ff */
[----:B------:R-:W-:Y:S01]  /*3670*/  IMAD.SHL.U32 R119, R2, 0x100, RZ ;  /* 0x0000010002777824 */ /* 0x000fe200078e00ff */
[C---:B------:R-:W-:Y:S02]  /*3680*/  IADD3 R125, R44.reuse, 0x10, RZ ;  /* 0x000000102c7d7810 */ /* 0x040fe40007ffe0ff */
[----:B------:R-:W-:Y:S02]  /*3690*/  IADD3 R121, R44, 0x30, RZ ;  /* 0x000000302c797810 */ /* 0x000fe40007ffe0ff */
[----:B------:R-:W-:Y:S01]  /*36a0*/  IADD3 R123, R133, 0x20, RZ ;  /* 0x00000020857b7810 */ /* 0x000fe20007ffe0ff */
[----:B---3--:R-:W-:Y:S04]  /*36b0*/  STS.128 [R129.X4+0x3d00], R24 ;  /* 0x003d001881007388 */ /* 0x008fe80000004c00 */
[----:B--2---:R0:W-:Y:S01]  /*36c0*/  STS.128 [R129.X4+0x2d00], R16 ;  /* 0x002d001081007388 */ /* 0x0041e20000004c00 */
[----:B-----5:R-:W-:-:S03]  /*36d0*/  IMAD.SHL.U32 R47, R47, 0x8, RZ ;  /* 0x000000082f2f7824 */ /* 0x020fc600078e00ff */
[----:B------:R1:W-:Y:S02]  /*36e0*/  STS.128 [R129.X4+0x3500], R20 ;  /* 0x0035001481007388 */ /* 0x0003e40000004c00 */
[----:B------:R-:W-:Y:S02]  /*36f0*/  ISETP.GE.AND P0, PT, R47, 0x1, PT ;  /* 0x000000012f00780c */ /* 0x000fe40003f06270 */
[----:B0-----:R-:W-:Y:S01]  /*3700*/  LOP3.LUT R19, R7, 0x6, RZ, 0xc0, !PT ;  /* 0x0000000607137812 */ /* 0x001fe200078ec0ff */
[----:B------:R0:W-:Y:S01]  /*3710*/  STS.128 [R129.X4+0x2500], R12 ;  /* 0x0025000c81007388 */ /* 0x0001e20000004c00 */
[----:B-1----:R-:W-:-:S04]  /*3720*/  LOP3.LUT R21, R6, 0x8, RZ, 0xc0, !PT ;  /* 0x0000000806157812 */ /* 0x002fc800078ec0ff */
[----:B------:R-:W-:Y:S02]  /*3730*/  LOP3.LUT R16, R21, 0x7, R0, 0xf8, !PT ;  /* 0x0000000715107812 */ /* 0x000fe400078ef800 */
[----:B------:R-:W-:Y:S02]  /*3740*/  SHF.R.S32.HI R21, RZ, 0x1f, R46 ;  /* 0x0000001fff157819 */ /* 0x000fe4000001142e */
[----:B0-----:R-:W-:Y:S01]  /*3750*/  LOP3.LUT R14, R19, 0x8, R6, 0xf8, !PT ;  /* 0x00000008130e7812 */ /* 0x001fe200078ef806 */
[C---:B------:R-:W-:Y:S01]  /*3760*/  IMAD.SHL.U32 R19, R46.reuse, 0x4, RZ ;  /* 0x000000042e137824 */ /* 0x040fe200078e00ff */
[----:B------:R-:W-:Y:S02]  /*3770*/  SHF.R.S32.HI R15, RZ, 0x1f, R138 ;  /* 0x0000001fff0f7819 */ /* 0x000fe4000001148a */
[----:B------:R-:W-:Y:S02]  /*3780*/  SHF.R.S32.HI R17, RZ, 0x1f, R128 ;  /* 0x0000001fff117819 */ /* 0x000fe40000011480 */
[----:B------:R-:W-:-:S02]  /*3790*/  SHF.L.U64.HI R20, R46, 0x2, R21 ;  /* 0x000000022e147819 */ /* 0x000fc40000010215 */
[----:B------:R-:W-:Y:S01]  /*37a0*/  IADD3 R146, P1, R19, c[0x0][0x1d0], RZ ;  /* 0x0000740013927a10 */ /* 0x000fe20007f3e0ff */
[----:B------:R-:W-:Y:S01]  /*37b0*/  IMAD.SHL.U32 R22, R128, 0x4, RZ ;  /* 0x0000000480167824 */ /* 0x000fe200078e00ff */
[----:B------:R-:W-:Y:S01]  /*37c0*/  SHF.L.U64.HI R145, R138, 0x2, R15 ;  /* 0x000000028a917819 */ /* 0x000fe2000001020f */
[----:B------:R-:W-:Y:S01]  /*37d0*/  IMAD.SHL.U32 R13, R48, 0x4, RZ ;  /* 0x00000004300d7824 */ /* 0x000fe200078e00ff */
[----:B------:R-:W-:Y:S01]  /*37e0*/  SHF.L.U64.HI R23, R128, 0x2, R17 ;  /* 0x0000000280177819 */ /* 0x000fe20000010211 */
[----:B------:R-:W-:Y:S01]  /*37f0*/  IMAD.SHL.U32 R15, R9, 0x40, RZ ;  /* 0x00000040090f7824 */ /* 0x000fe200078e00ff */
[----:B------:R-:W-:Y:S01]  /*3800*/  SHF.R.U32.HI R12, RZ, 0x1, R0 ;  /* 0x00000001ff0c7819 */ /* 0x000fe20000011600 */
[----:B------:R-:W-:Y:S01]  /*3810*/  IMAD.IADD R17, R5, 0x1, R50 ;  /* 0x0000000105117824 */ /* 0x000fe200078e0232 */
[----:B------:R-:W-:Y:S01]  /*3820*/  IADD3.X R147, R20, c[0x0][0x1d4], RZ, P1, !PT ;  /* 0x0000750014937a10 */ /* 0x000fe20000ffe4ff */
[----:B------:R-:W-:Y:S01]  /*3830*/  IMAD.IADD R18, R8, 0x1, R5 ;  /* 0x0000000108127824 */ /* 0x000fe200078e0205 */
[----:B------:R-:W-:Y:S05]  /*3840*/  @!P0 BRA `(.L_x_5) ;  /* 0x00001b1000008947 */ /* 0x000fea0003800000 */
[----:B------:R-:W-:-:S06]  /*3850*/  IMAD.WIDE R24, R46, R49, c[0x0][0x1b8] ;  /* 0x00006e002e187625 */ /* 0x000fcc00078e0231 */
[----:B------:R-:W2:Y:S01]  /*3860*/  LDG.E R24, [R24.64] ;  /* 0x0000000618187981 */ /* 0x000ea2000c1e1900 */
[----:B------:R-:W-:Y:S01]  /*3870*/  LOP3.LUT R28, R5, 0xc, R12, 0xf8, !PT ;  /* 0x0000000c051c7812 */ /* 0x000fe200078ef80c */
[----:B------:R-:W-:Y:S01]  /*3880*/  IMAD.SHL.U32 R46, R3, 0x10, RZ ;  /* 0x00000010032e7824 */ /* 0x000fe200078e00ff */
[----:B------:R-:W-:Y:S01]  /*3890*/  LOP3.LUT R10, R131, R13, RZ, 0xfc, !PT ;  /* 0x0000000d830a7212 */ /* 0x000fe200078efcff */
[----:B------:R-:W-:Y:S01]  /*38a0*/  IMAD.SHL.U32 R29, R0, 0x10, RZ ;  /* 0x00000010001d7824 */ /* 0x000fe200078e00ff */
[----:B------:R-:W-:Y:S01]  /*38b0*/  LOP3.LUT R21, R28, R125, RZ, 0x3c, !PT ;  /* 0x0000007d1c157212 */ /* 0x000fe200078e3cff */
[----:B------:R-:W-:Y:S01]  /*38c0*/  IMAD.SHL.U32 R30, R16, 0x100, RZ ;  /* 0x00000100101e7824 */ /* 0x000fe200078e00ff */
[----:B------:R-:W-:Y:S01]  /*38d0*/  LOP3.LUT R10, R10, 0x180, R11, 0xf8, !PT ;  /* 0x000001800a0a7812 */ /* 0x000fe200078ef80b */
[C---:B------:R-:W-:Y:S01]  /*38e0*/  IMAD.IADD R108, R4.reuse, 0x1, R18 ;  /* 0x00000001046c7824 */ /* 0x040fe200078e0212 */
[----:B------:R-:W-:Y:S01]  /*38f0*/  LEA R107, R21, 0x1400, 0x2 ;  /* 0x00001400156b7811 */ /* 0x000fe200078e10ff */
[----:B------:R-:W-:Y:S01]  /*3900*/  IMAD.IADD R88, R4, 0x1, R17 ;  /* 0x0000000104587824 */ /* 0x000fe200078e0211 */
[----:B------:R-:W-:Y:S01]  /*3910*/  SHF.R.U32.HI R21, RZ, 0x2, R10 ;  /* 0x00000002ff157819 */ /* 0x000fe2000001160a */
[----:B------:R-:W-:Y:S01]  /*3920*/  CS2R R32, SRZ ;  /* 0x0000000000207805 */ /* 0x000fe2000001ff00 */
[----:B------:R-:W-:Y:S01]  /*3930*/  LEA.HI R51, R127, R8, RZ, 0x1e ;  /* 0x000000087f337211 */ /* 0x000fe200078ff0ff */
[----:B------:R-:W-:Y:S01]  /*3940*/  IMAD.IADD R107, R30, 0x1, R107 ;  /* 0x000000011e6b7824 */ /* 0x000fe200078e026b */
[----:B------:R-:W-:Y:S01]  /*3950*/  LOP3.LUT R21, R21, 0x70, RZ, 0xc0, !PT ;  /* 0x0000007015157812 */ /* 0x000fe200078ec0ff */
[----:B------:R-:W-:Y:S01]  /*3960*/  CS2R R34, SRZ ;  /* 0x0000000000227805 */ /* 0x000fe2000001ff00 */
[----:B------:R-:W-:Y:S01]  /*3970*/  IMNMX.U32 R116, R47, 0x4, PT ;  /* 0x000000042f747817 */ /* 0x000fe20003800000 */
[----:B------:R-:W-:Y:S01]  /*3980*/  CS2R R40, SRZ ;  /* 0x0000000000287805 */ /* 0x000fe2000001ff00 */
[----:B------:R-:W-:Y:S01]  /*3990*/  LOP3.LUT R47, R5, R126, R4, 0xf6, !PT ;  /* 0x0000007e052f7212 */ /* 0x000fe200078ef604 */
[C---:B------:R-:W-:Y:S01]  /*39a0*/  IMAD R103, R10.reuse, 0x4, R21 ;  /* 0x000000040a677824 */ /* 0x040fe200078e0215 */
[----:B------:R-:W-:Y:S01]  /*39b0*/  LOP3.LUT R10, R10, 0x200, RZ, 0xfc, !PT ;  /* 0x000002000a0a7812 */ /* 0x000fe200078efcff */
[----:B------:R-:W-:Y:S01]  /*39c0*/  CS2R R42, SRZ ;  /* 0x00000000002a7805 */ /* 0x000fe2000001ff00 */
[----:B------:R-:W-:Y:S01]  /*39d0*/  LOP3.LUT R114, R15, R47, R8, 0xf6, !PT ;  /* 0x0000002f0f727212 */ /* 0x000fe200078ef608 */
[----:B------:R-:W-:Y:S01]  /*39e0*/  CS2R R36, SRZ ;  /* 0x0000000000247805 */ /* 0x000fe2000001ff00 */
[----:B------:R-:W-:Y:S01]  /*39f0*/  SHF.R.U32.HI R21, RZ, 0x2, R10 ;  /* 0x00000002ff157819 */ /* 0x000fe2000001160a */
[----:B------:R-:W-:Y:S01]  /*3a00*/  CS2R R38, SRZ ;  /* 0x0000000000267805 */ /* 0x000fe2000001ff00 */
[----:B------:R-:W-:Y:S01]  /*3a10*/  LOP3.LUT R26, R123, 0xc, R12, 0x78, !PT ;  /* 0x0000000c7b1a7812 */ /* 0x000fe200078e780c */
[----:B------:R-:W-:Y:S01]  /*3a20*/  IMAD R88, R137, 0x4, R88 ;  /* 0x0000000489587824 */ /* 0x000fe200078e0258 */
[----:B------:R-:W-:Y:S01]  /*3a30*/  LOP3.LUT R21, R21, 0xf0, RZ, 0xc0, !PT ;  /* 0x000000f015157812 */ /* 0x000fe200078ec0ff */
[----:B------:R-:W-:Y:S01]  /*3a40*/  IMAD.SHL.U32 R114, R114, 0x4, RZ ;  /* 0x0000000472727824 */ /* 0x000fe200078e00ff */
[----:B------:R-:W-:Y:S01]  /*3a50*/  LOP3.LUT R29, R29, 0x3c0, RZ, 0xc0, !PT ;  /* 0x000003c01d1d7812 */ /* 0x000fe200078ec0ff */
[----:B------:R-:W-:Y:S01]  /*3a60*/  UMOV UR4, URZ ;  /* 0x0000003f00047c82 */ /* 0x000fe20008000000 */
[----:B------:R-:W-:Y:S01]  /*3a70*/  LOP3.LUT R27, R28, R121, RZ, 0x3c, !PT ;  /* 0x000000791c1b7212 */ /* 0x000fe200078e3cff */
[----:B------:R-:W-:Y:S01]  /*3a80*/  IMAD R102, R10, 0x4, R21 ;  /* 0x000000040a667824 */ /* 0x000fe200078e0215 */
[----:B------:R-:W-:Y:S01]  /*3a90*/  LEA R26, R26, 0x1400, 0x2 ;  /* 0x000014001a1a7811 */ /* 0x000fe200078e10ff */
[----:B------:R-:W-:Y:S01]  /*3aa0*/  IMAD.SHL.U32 R21, R137, 0x10, RZ ;  /* 0x0000001089157824 */ /* 0x000fe200078e00ff */
[----:B------:R-:W-:-:S02]  /*3ab0*/  LOP3.LUT R28, R29, 0x3, R0, 0xf8, !PT ;  /* 0x000000031d1c7812 */ /* 0x000fc400078ef800 */
[----:B------:R-:W-:Y:S01]  /*3ac0*/  LEA R27, R27, 0x1400, 0x2 ;  /* 0x000014001b1b7811 */ /* 0x000fe200078e10ff */
[----:B------:R-:W-:Y:S01]  /*3ad0*/  IMAD.IADD R106, R30, 0x1, R26 ;  /* 0x000000011e6a7824 */ /* 0x000fe200078e021a */
[C---:B------:R-:W-:Y:S01]  /*3ae0*/  IADD3 R50, R21.reuse, 0x20, RZ ;  /* 0x0000002015327810 */ /* 0x040fe20007ffe0ff */
[----:B------:R-:W-:Y:S01]  /*3af0*/  IMAD.SHL.U32 R98, R28, 0x4, RZ ;  /* 0x000000041c627824 */ /* 0x000fe200078e00ff */
[----:B------:R-:W-:Y:S01]  /*3b00*/  IADD3 R21, R21, 0x28, RZ ;  /* 0x0000002815157810 */ /* 0x000fe20007ffe0ff */
[----:B------:R-:W-:Y:S01]  /*3b10*/  IMAD.IADD R105, R30, 0x1, R27 ;  /* 0x000000011e697824 */ /* 0x000fe200078e021b */
[C-C-:B------:R-:W-:Y:S02]  /*3b20*/  LOP3.LUT R55, R51.reuse, R50, R46.reuse, 0xf6, !PT ;  /* 0x0000003233377212 */ /* 0x140fe400078ef62e */
[C---:B------:R-:W-:Y:S01]  /*3b30*/  LOP3.LUT R57, R51.reuse, R21, R46, 0xf6, !PT ;  /* 0x0000001533397212 */ /* 0x040fe200078ef62e */
[----:B------:R-:W-:Y:S01]  /*3b40*/  IMAD.SHL.U32 R51, R51, 0x10, RZ ;  /* 0x0000001033337824 */ /* 0x000fe200078e00ff */
[----:B------:R-:W-:-:S02]  /*3b50*/  LEA.HI R46, R127, R46, RZ, 0x1e ;  /* 0x0000002e7f2e7211 */ /* 0x000fc400078ff0ff */
[----:B------:R-:W-:Y:S01]  /*3b60*/  LOP3.LUT R55, R130, R55, RZ, 0x3c, !PT ;  /* 0x0000003782377212 */ /* 0x000fe200078e3cff */
[----:B------:R-:W-:Y:S01]  /*3b70*/  IMAD.IADD R97, R44, 0x1, R51 ;  /* 0x000000012c617824 */ /* 0x000fe200078e0233 */
[----:B------:R-:W-:Y:S01]  /*3b80*/  LOP3.LUT R57, R130, R57, RZ, 0x3c, !PT ;  /* 0x0000003982397212 */ /* 0x000fe200078e3cff */
[----:B------:R-:W-:Y:S01]  /*3b90*/  IMAD R47, R137, 0x10, R46 ;  /* 0x00000010892f7824 */ /* 0x000fe200078e022e */
[C---:B------:R-:W-:Y:S02]  /*3ba0*/  LEA.HI R99, R29.reuse, R28, RZ, 0x1c ;  /* 0x0000001c1d637211 */ /* 0x040fe400078fe0ff */
[----:B------:R-:W-:Y:S01]  /*3bb0*/  LEA.HI R98, R29, R98, RZ, 0x1e ;  /* 0x000000621d627211 */ /* 0x000fe200078ff0ff */
[----:B------:R-:W-:Y:S01]  /*3bc0*/  IMAD.IADD R47, R8, 0x1, R47 ;  /* 0x00000001082f7824 */ /* 0x000fe200078e022f */
[----:B------:R-:W-:Y:S02]  /*3bd0*/  SHF.R.S32.HI R45, RZ, 0x1b, R45 ;  /* 0x0000001bff2d7819 */ /* 0x000fe4000001142d */
[----:B------:R-:W-:-:S02]  /*3be0*/  LEA R55, R55, 0x1100, 0x2 ;  /* 0x0000110037377811 */ /* 0x000fc400078e10ff */
[C-C-:B------:R-:W-:Y:S02]  /*3bf0*/  LOP3.LUT R53, R47.reuse, 0x8, R6.reuse, 0xf8, !PT ;  /* 0x000000082f357812 */ /* 0x140fe400078ef806 */
[----:B------:R-:W-:Y:S01]  /*3c00*/  IADD3 R47, R47, 0x8, RZ ;  /* 0x000000082f2f7810 */ /* 0x000fe20007ffe0ff */
[----:B------:R-:W-:Y:S01]  /*3c10*/  IMAD R94, R44, 0x100, R55 ;  /* 0x000001002c5e7824 */ /* 0x000fe200078e0237 */
[----:B------:R-:W-:Y:S02]  /*3c20*/  LOP3.LUT R53, R53, 0x10, R6, 0x78, !PT ;  /* 0x0000001035357812 */ /* 0x000fe400078e7806 */
[----:B------:R-:W-:Y:S02]  /*3c30*/  LOP3.LUT R47, R130, R47, RZ, 0x3c, !PT ;  /* 0x0000002f822f7212 */ /* 0x000fe400078e3cff */
[----:B------:R-:W-:Y:S02]  /*3c40*/  LEA R57, R57, 0x1100, 0x2 ;  /* 0x0000110039397811 */ /* 0x000fe400078e10ff */
[----:B------:R-:W-:-:S02]  /*3c50*/  LEA R53, R53, 0x1100, 0x2 ;  /* 0x0000110035357811 */ /* 0x000fc400078e10ff */
[----:B------:R-:W-:Y:S01]  /*3c60*/  LEA R47, R47, 0x1100, 0x2 ;  /* 0x000011002f2f7811 */ /* 0x000fe200078e10ff */
[C---:B------:R-:W-:Y:S01]  /*3c70*/  IMAD R93, R44.reuse, 0x100, R57 ;  /* 0x000001002c5d7824 */ /* 0x040fe200078e0239 */
[----:B------:R-:W-:Y:S01]  /*3c80*/  SGXT R45, R45, 0x1 ;  /* 0x000000012d2d781a */ /* 0x000fe20000000200 */
[----:B------:R-:W-:Y:S01]  /*3c90*/  IMAD R96, R44, 0x100, R53 ;  /* 0x000001002c607824 */ /* 0x000fe200078e0235 */
[----:B------:R-:W-:Y:S01]  /*3ca0*/  LOP3.LUT R115, R10, 0x3f0, RZ, 0xc0, !PT ;  /* 0x000003f00a737812 */ /* 0x000fe200078ec0ff */
[----:B------:R-:W-:Y:S01]  /*3cb0*/  IMAD R95, R44, 0x100, R47 ;  /* 0x000001002c5f7824 */ /* 0x000fe200078e022f */
[----:B------:R-:W-:Y:S02]  /*3cc0*/  LOP3.LUT R48, R5, R122, R4, 0xf6, !PT ;  /* 0x0000007a05307212 */ /* 0x000fe400078ef604 */
[C---:B------:R-:W-:Y:S01]  /*3cd0*/  LEA.HI R44, R45.reuse, R136, RZ, 0x6 ;  /* 0x000000882d2c7211 */ /* 0x040fe200078f30ff */
[----:B------:R-:W-:Y:S01]  /*3ce0*/  IMAD R115, R10, 0x4, R115 ;  /* 0x000000040a737824 */ /* 0x000fe200078e0273 */
[----:B------:R-:W-:-:S02]  /*3cf0*/  LEA.HI R46, R45, R135, RZ, 0x6 ;  /* 0x000000872d2e7211 */ /* 0x000fc400078f30ff */
[CC--:B------:R-:W-:Y:S02]  /*3d00*/  LOP3.LUT R112, R15.reuse, R108.reuse, R124, 0xf6, !PT ;  /* 0x0000006c0f707212 */ /* 0x0c0fe400078ef67c */
[C---:B------:R-:W-:Y:S02]  /*3d10*/  LOP3.LUT R113, R15.reuse, R125, R18, 0xf6, !PT ;  /* 0x0000007d0f717212 */ /* 0x040fe400078ef612 */
[C---:B------:R-:W-:Y:S01]  /*3d20*/  LOP3.LUT R111, R15.reuse, R123, R8, 0xf6, !PT ;  /* 0x0000007b0f6f7212 */ /* 0x040fe200078ef608 */
[----:B------:R-:W-:Y:S01]  /*3d30*/  IMAD.SHL.U32 R112, R112, 0x4, RZ ;  /* 0x0000000470707824 */ /* 0x000fe200078e00ff */
[----:B------:R-:W-:Y:S01]  /*3d40*/  LOP3.LUT R109, R15, R121, R18, 0xf6, !PT ;  /* 0x000000790f6d7212 */ /* 0x000fe200078ef612 */
[----:B------:R-:W-:Y:S01]  /*3d50*/  IMAD.SHL.U32 R113, R113, 0x4, RZ ;  /* 0x0000000471717824 */ /* 0x000fe200078e00ff */
[----:B------:R-:W-:Y:S01]  /*3d60*/  LOP3.LUT R108, R15, R108, R120, 0xf6, !PT ;  /* 0x0000006c0f6c7212 */ /* 0x000fe200078ef678 */
[----:B------:R-:W-:Y:S01]  /*3d70*/  IMAD.SHL.U32 R111, R111, 0x4, RZ ;  /* 0x000000046f6f7824 */ /* 0x000fe200078e00ff */
[----:B------:R-:W-:Y:S01]  /*3d80*/  LOP3.LUT R48, R15, R48, R8, 0xf6, !PT ;  /* 0x000000300f307212 */ /* 0x000fe200078ef608 */
[----:B------:R-:W-:Y:S01]  /*3d90*/  IMAD.SHL.U32 R109, R109, 0x4, RZ ;  /* 0x000000046d6d7824 */ /* 0x000fe200078e00ff */
[----:B------:R-:W-:Y:S01]  /*3da0*/  LOP3.LUT R45, R44, 0xffffffc0, RZ, 0xc0, !PT ;  /* 0xffffffc02c2d7812 */ /* 0x000fe200078ec0ff */
[----:B------:R-:W-:Y:S01]  /*3db0*/  IMAD.SHL.U32 R108, R108, 0x4, RZ ;  /* 0x000000046c6c7824 */ /* 0x000fe200078e00ff */
[----:B------:R-:W-:Y:S01]  /*3dc0*/  LOP3.LUT R46, R46, 0xffffffc0, RZ, 0xc0, !PT ;  /* 0xffffffc02e2e7812 */ /* 0x000fe200078ec0ff */
[----:B------:R-:W-:Y:S01]  /*3dd0*/  IMAD.SHL.U32 R110, R48, 0x4, RZ ;  /* 0x00000004306e7824 */ /* 0x000fe200078e00ff */
[----:B------:R-:W-:Y:S01]  /*3de0*/  LOP3.LUT R104, R51, R14, RZ, 0xfc, !PT ;  /* 0x0000000e33687212 */ /* 0x000fe200078efcff */
[----:B------:R-:W-:-:S02]  /*3df0*/  IMAD.IADD R118, R136, 0x1, -R45 ;  /* 0x0000000188767824 */ /* 0x000fc400078e0a2d */
[----:B------:R-:W-:Y:S02]  /*3e00*/  IMAD.IADD R117, R135, 0x1, -R46 ;  /* 0x0000000187757824 */ /* 0x000fe400078e0a2e */
[C---:B--2---:R-:W-:Y:S02]  /*3e10*/  IMAD.SHL.U32 R49, R24.reuse, 0x80, RZ ;  /* 0x0000008018317824 */ /* 0x044fe400078e00ff */
[C---:B------:R-:W-:Y:S02]  /*3e20*/  IMAD.SHL.U32 R25, R24.reuse, 0x2000, RZ ;  /* 0x0000200018197824 */ /* 0x040fe400078e00ff */
[----:B------:R-:W-:Y:S01]  /*3e30*/  IMAD.SHL.U32 R26, R24, 0x8000, RZ ;  /* 0x00008000181a7824 */ /* 0x000fe200078e00ff */
[----:B------:R-:W-:Y:S02]  /*3e40*/  LOP3.LUT R24, R49, 0x8, R2, 0xfe, !PT ;  /* 0x0000000831187812 */ /* 0x000fe400078efe02 */
[----:B------:R-:W-:Y:S01]  /*3e50*/  LOP3.LUT R27, R25, R52, RZ, 0xfc, !PT ;  /* 0x00000034191b7212 */ /* 0x000fe200078efcff */
[----:B------:R-:W-:Y:S01]  /*3e60*/  IMAD.SHL.U32 R52, R0, 0x40, RZ ;  /* 0x0000004000347824 */ /* 0x000fe200078e00ff */
[----:B------:R-:W-:Y:S01]  /*3e70*/  LOP3.LUT R25, R26, R119, RZ, 0xfc, !PT ;  /* 0x000000771a197212 */ /* 0x000fe200078efcff */
[C---:B------:R-:W-:Y:S01]  /*3e80*/  IMAD.SHL.U32 R29, R24.reuse, 0x40, RZ ;  /* 0x00000040181d7824 */ /* 0x040fe200078e00ff */
[----:B------:R-:W-:Y:S01]  /*3e90*/  LOP3.LUT R92, R49, R2, RZ, 0xfc, !PT ;  /* 0x00000002315c7212 */ /* 0x000fe200078efcff */
[----:B------:R-:W-:Y:S01]  /*3ea0*/  IMAD.SHL.U32 R31, R24, 0x100, RZ ;  /* 0x00000100181f7824 */ /* 0x000fe200078e00ff */
[----:B------:R-:W-:Y:S01]  /*3eb0*/  LOP3.LUT R21, R52, 0x3c0, RZ, 0xc0, !PT ;  /* 0x000003c034157812 */ /* 0x000fe200078ec0ff */
[----:B------:R-:W-:Y:S01]  /*3ec0*/  IMAD.WIDE R26, R27, 0x4, R22 ;  /* 0x000000041b1a7825 */ /* 0x000fe200078e0216 */
[----:B------:R-:W-:-:S02]  /*3ed0*/  LOP3.LUT R91, R49, R14, RZ, 0xfc, !PT ;  /* 0x0000000e315b7212 */ /* 0x000fc400078efcff */
[----:B------:R-:W-:Y:S01]  /*3ee0*/  LOP3.LUT R90, R49, 0xf, R0, 0xf8, !PT ;  /* 0x0000000f315a7812 */ /* 0x000fe200078ef800 */
[----:B------:R-:W-:Y:S01]  /*3ef0*/  IMAD.WIDE R28, R29, 0x4, R22 ;  /* 0x000000041d1c7825 */ /* 0x000fe200078e0216 */
[----:B------:R-:W-:-:S03]  /*3f00*/  IADD3 R26, P5, R26, c[0x0][0x160], RZ ;  /* 0x000058001a1a7a10 */ /* 0x000fc60007fbe0ff */
[--C-:B------:R-:W-:Y:S01]  /*3f10*/  IMAD.WIDE R22, R31, 0x4, R144.reuse ;  /* 0x000000041f167825 */ /* 0x100fe200078e0290 */
[----:B------:R-:W-:Y:S01]  /*3f20*/  IADD3.X R27, R27, c[0x0][0x164], RZ, P5, !PT ;  /* 0x000059001b1b7a10 */ /* 0x000fe20002ffe4ff */
[----:B------:R-:W-:Y:S02]  /*3f30*/  CS2R R30, SRZ ;  /* 0x00000000001e7805 */ /* 0x000fe4000001ff00 */
[----:B------:R-:W-:Y:S01]  /*3f40*/  IMAD.WIDE R24, R25, 0x4, R144 ;  /* 0x0000000419187825 */ /* 0x000fe200078e0290 */
[----:B------:R-:W-:Y:S02]  /*3f50*/  IADD3 R10, P0, R22, c[0x0][0x188], RZ ;  /* 0x00006200160a7a10 */ /* 0x000fe40007f1e0ff */
[----:B------:R-:W-:Y:S02]  /*3f60*/  IADD3 R22, P4, R28, c[0x0][0x160], RZ ;  /* 0x000058001c167a10 */ /* 0x000fe40007f9e0ff */
[----:B------:R-:W-:Y:S02]  /*3f70*/  IADD3 R24, P1, R24, c[0x0][0x188], RZ ;  /* 0x0000620018187a10 */ /* 0x000fe40007f3e0ff */
[----:B------:R-:W-:-:S02]  /*3f80*/  IADD3.X R89, R23, c[0x0][0x18c], RZ, P0, !PT ;  /* 0x0000630017597a10 */ /* 0x000fc400007fe4ff */
[----:B------:R-:W-:Y:S02]  /*3f90*/  IADD3.X R23, R29, c[0x0][0x164], RZ, P4, !PT ;  /* 0x000059001d177a10 */ /* 0x000fe400027fe4ff */
[----:B------:R-:W-:Y:S01]  /*3fa0*/  IADD3.X R25, R25, c[0x0][0x18c], RZ, P1, !PT ;  /* 0x0000630019197a10 */ /* 0x000fe20000ffe4ff */
[----:B------:R-:W-:Y:S02]  /*3fb0*/  CS2R R28, SRZ ;  /* 0x00000000001c7805 */ /* 0x000fe4000001ff00 */
.L_x_6:
[C---:B------:R-:W-:Y:S01]  /*3fc0*/  IADD3 R44, R92.reuse, 0x8, RZ ;  /* 0x000000085c2c7810 */ /* 0x040fe20007ffe0ff */
[----:B------:R-:W-:Y:S01]  /*3fd0*/  CS2R R56, SRZ ;  /* 0x0000000000387805 */ /* 0x000fe2000001ff00 */
[----:B------:R-:W-:Y:S01]  /*3fe0*/  ISETP.GE.AND P6, PT, R92, 0x40, PT ;  /* 0x000000405c00780c */ /* 0x000fe20003fc6270 */
[----:B------:R-:W-:Y:S01]  /*3ff0*/  CS2R R58, SRZ ;  /* 0x00000000003a7805 */ /* 0x000fe2000001ff00 */
[----:B------:R-:W-:Y:S01]  /*4000*/  ISETP.GE.AND P5, PT, R44, 0x40, PT ;  /* 0x000000402c00780c */ /* 0x000fe20003fa6270 */
[----:B------:R-:W-:Y:S01]  /*4010*/  CS2R R64, SRZ ;  /* 0x0000000000407805 */ /* 0x000fe2000001ff00 */
[----:B------:R-:W-:Y:S01]  /*4020*/  CS2R R66, SRZ ;  /* 0x0000000000427805 */ /* 0x000fe2000001ff00 */
[----:B------:R-:W-:Y:S01]  /*4030*/  IMAD.WIDE.U32 R44, R88, 0x4, R26 ;  /* 0x00000004582c7825 */ /* 0x000fe200078e001a */
[----:B------:R-:W-:-:S03]  /*4040*/  ULDC.64 UR6, c[0x0][0x118] ;  /* 0x0000460000067ab9 */ /* 0x000fc60000000a00 */
[----:B------:R-:W-:-:S04]  /*4050*/  IMAD.WIDE.U32 R46, R88, 0x4, R22 ;  /* 0x00000004582e7825 */ /* 0x000fc800078e0016 */
[----:B------:R-:W2:Y:S04]  /*4060*/  @!P6 LDG.E.128 R56, [R44.64] ;  /* 0x000000062c38e981 */ /* 0x000ea8000c1e1d00 */
[----:B------:R-:W3:Y:S01]  /*4070*/  @!P5 LDG.E.128 R64, [R46.64] ;  /* 0x000000062e40d981 */ /* 0x000ee2000c1e1d00 */
[----:B------:R-:W-:Y:S01]  /*4080*/  IMAD.SHL.U32 R49, R0, 0x40, RZ ;  /* 0x0000004000317824 */ /* 0x000fe200078e00ff */
[----:B------:R-:W-:Y:S01]  /*4090*/  LOP3.LUT R50, R21, R2, RZ, 0xfc, !PT ;  /* 0x0000000215327212 */ /* 0x000fe200078efcff */
[----:B------:R-:W-:Y:S01]  /*40a0*/  CS2R R100, SRZ ;  /* 0x0000000000647805 */ /* 0x000fe2000001ff00 */
[----:B------:R-:W-:Y:S01]  /*40b0*/  LOP3.LUT R48, R133, 0xc, R12, 0x78, !PT ;  /* 0x0000000c85307812 */ /* 0x000fe200078e780c */
[----:B------:R-:W-:Y:S01]  /*40c0*/  IMAD.WIDE R76, R91, 0x4, R142 ;  /* 0x000000045b4c7825 */ /* 0x000fe200078e028e */
[----:B------:R-:W-:-:S02]  /*40d0*/  LOP3.LUT R51, R49, 0x3c0, RZ, 0xc0, !PT ;  /* 0x000003c031337812 */ /* 0x000fc400078ec0ff */
[----:B------:R-:W-:Y:S01]  /*40e0*/  LOP3.LUT R139, R15, R133, R8, 0xf6, !PT ;  /* 0x000000850f8b7212 */ /* 0x000fe200078ef608 */
[----:B------:R-:W-:Y:S01]  /*40f0*/  IMAD.SHL.U32 R49, R16, 0x100, RZ ;  /* 0x0000010010317824 */ /* 0x000fe200078e00ff */
[----:B------:R-:W-:Y:S01]  /*4100*/  LOP3.LUT R84, R0, 0x7f, RZ, 0xc0, !PT ;  /* 0x0000007f00547812 */ /* 0x000fe200078ec0ff */
[----:B------:R-:W-:Y:S01]  /*4110*/  IMAD R69, R50, 0x4, R51 ;  /* 0x0000000432457824 */ /* 0x000fe200078e0233 */
[----:B------:R-:W-:Y:S01]  /*4120*/  LOP3.LUT R148, R0, 0x8, RZ, 0xc0, !PT ;  /* 0x0000000800947812 */ /* 0x000fe200078ec0ff */
[----:B------:R-:W-:Y:S01]  /*4130*/  IMAD R68, R48, 0x4, R49 ;  /* 0x0000000430447824 */ /* 0x000fe200078e0231 */
[----:B------:R-:W-:Y:S01]  /*4140*/  ISETP.GE.AND P4, PT, R91, 0x40, PT ;  /* 0x000000405b00780c */ /* 0x000fe20003f86270 */
[----:B------:R-:W-:Y:S01]  /*4150*/  IMAD.SHL.U32 R139, R139, 0x4, RZ ;  /* 0x000000048b8b7824 */ /* 0x000fe200078e00ff */
[----:B------:R-:W-:Y:S01]  /*4160*/  ISETP.GE.AND P1, PT, R90, 0x40, PT ;  /* 0x000000405a00780c */ /* 0x000fe20003f26270 */
[----:B------:R-:W-:-:S03]  /*4170*/  IMAD.SHL.U32 R148, R148, 0x4, RZ ;  /* 0x0000000494947824 */ /* 0x000fc600078e00ff */
[----:B------:R-:W-:Y:S01]  /*4180*/  SEL R151, RZ, 0x1, P1 ;  /* 0x00000001ff977807 */ /* 0x000fe20000800000 */
[----:B------:R-:W-:Y:S02]  /*4190*/  IMAD.MOV.U32 R162, RZ, RZ, 0x4 ;  /* 0x00000004ffa27424 */ /* 0x000fe400078e00ff */
[----:B------:R-:W-:Y:S01]  /*41a0*/  IMAD.SHL.U32 R83, R118, 0x2, RZ ;  /* 0x0000000276537824 */ /* 0x000fe200078e00ff */
[----:B--2---:R-:W-:Y:S04]  /*41b0*/  STS.128 [R129.X4+0x1400], R56 ;  /* 0x0014003881007388 */ /* 0x004fe80000004c00 */
[----:B---3--:R-:W-:Y:S04]  /*41c0*/  STS.128 [R129.X4+0x1c00], R64 ;  /* 0x001c004081007388 */ /* 0x008fe80000004c00 */
[----:B------:R-:W-:Y:S06]  /*41d0*/  BAR.SYNC.DEFER_BLOCKING 0x0 ;  /* 0x0000000000007b1d */ /* 0x000fec0000010000 */
[----:B------:R-:W-:Y:S04]  /*41e0*/  STS [R69], R56 ;  /* 0x0000003845007388 */ /* 0x000fe80000000800 */
[----:B------:R-:W-:Y:S04]  /*41f0*/  STS [R69+0x50], R57 ;  /* 0x0000503945007388 */ /* 0x000fe80000000800 */
[----:B------:R-:W-:Y:S04]  /*4200*/  STS [R69+0xa0], R58 ;  /* 0x0000a03a45007388 */ /* 0x000fe80000000800 */
[----:B------:R-:W-:Y:S04]  /*4210*/  STS [R69+0xf0], R59 ;  /* 0x0000f03b45007388 */ /* 0x000fe80000000800 */
[----:B------:R-:W-:Y:S04]  /*4220*/  STS [R69+0x20], R64 ;  /* 0x0000204045007388 */ /* 0x000fe80000000800 */
[----:B------:R-:W-:Y:S04]  /*4230*/  STS [R69+0x70], R65 ;  /* 0x0000704145007388 */ /* 0x000fe80000000800 */
[----:B------:R-:W-:Y:S04]  /*4240*/  STS [R69+0xc0], R66 ;  /* 0x0000c04245007388 */ /* 0x000fe80000000800 */
[----:B------:R-:W-:Y:S04]  /*4250*/  STS [R69+0x110], R67 ;  /* 0x0001104345007388 */ /* 0x000fe80000000800 */
[----:B------:R-:W-:Y:S06]  /*4260*/  BAR.SYNC.DEFER_BLOCKING 0x0 ;  /* 0x0000000000007b1d */ /* 0x000fec0000010000 */
[----:B------:R-:W-:Y:S04]  /*4270*/  LDSM.16.M88.4 R44, [R68+0x1400] ;  /* 0x00140000442c783b */ /* 0x000fe80000000200 */
[----:B------:R-:W0:Y:S04]  /*4280*/  LDSM.16.M88.4 R52, [R139+0x2500] ;  /* 0x002500008b34783b */ /* 0x000e280000000200 */
[----:B------:R-:W1:Y:S04]  /*4290*/  LDSM.16.M88.4 R48, [R114+0x2500] ;  /* 0x002500007230783b */ /* 0x000e680000000200 */
[----:B------:R-:W-:Y:S04]  /*42a0*/  LDSM.16.M88.4 R56, [R113+0x2500] ;  /* 0x002500007138783b */ /* 0x000fe80000000200 */
[----:B------:R-:W2:Y:S04]  /*42b0*/  LDSM.16.M88.4 R60, [R107] ;  /* 0x000000006b3c783b */ /* 0x000ea80000000200 */
[----:B------:R3:W4:Y:S04]  /*42c0*/  @!P4 LDG.E.64 R100, [R76.64] ;  /* 0x000000064c64c981 */ /* 0x000728000c1e1b00 */
[----:B------:R-:W-:Y:S04]  /*42d0*/  LDSM.16.M88.4 R64, [R109+0x2500] ;  /* 0x002500006d40783b */ /* 0x000fe80000000200 */
[----:B------:R-:W-:Y:S04]  /*42e0*/  LDSM.16.M88.4 R68, [R105] ;  /* 0x000000006944783b */ /* 0x000fe80000000200 */
[----:B------:R-:W-:Y:S04]  /*42f0*/  LDSM.16.M88.4 R72, [R108+0x2500] ;  /* 0x002500006c48783b */ /* 0x000fe80000000200 */
[----:B---3--:R-:W-:Y:S01]  /*4300*/  LDS.128 R76, [R115] ;  /* 0x00000000734c7984 */ /* 0x008fe20000000c00 */
[----:B0-----:R-:W-:-:S15]  /*4310*/  HMMA.1688.F32.TF32 R52, R52, R44, RZ ;  /* 0x0000002c3434723c */ /* 0x001fde00000810ff */
[----:B------:R-:W-:-:S09]  /*4320*/  NOP ;  /* 0x0000000000007918 */ /* 0x000fd20000000000 */
[----:B-1----:R-:W-:Y:S01]  /*4330*/  HMMA.1688.F32.TF32 R48, R48, R46, R52 ;  /* 0x0000002e3030723c */ /* 0x002fe20000081034 */
[----:B------:R-:W0:Y:S06]  /*4340*/  LDSM.16.M88.4 R44, [R112+0x2500] ;  /* 0x00250000702c783b */ /* 0x000e2c0000000200 */
[----:B------:R-:W-:-:S04]  /*4350*/  SHF.R.U32.HI R52, RZ, 0x3, R0 ;  /* 0x00000003ff347819 */ /* 0x000fc80000011600 */
[----:B------:R-:W-:Y:S02]  /*4360*/  LOP3.LUT R53, R52, 0xe, RZ, 0xc0, !PT ;  /* 0x0000000e34357812 */ /* 0x000fe400078ec0ff */
[----:B------:R-:W-:-:S03]  /*4370*/  LOP3.LUT R52, R0, 0x4, RZ, 0xc0, !PT ;  /* 0x0000000400347812 */ /* 0x000fc600078ec0ff */
[----:B------:R-:W-:Y:S01]  /*4380*/  IMAD.IADD R84, R84, 0x1, R53 ;  /* 0x0000000154547824 */ /* 0x000fe200078e0235 */
[----:B------:R-:W-:Y:S01]  /*4390*/  SHF.R.S32.HI R53, RZ, 0x1f, R90 ;  /* 0x0000001fff357819 */ /* 0x000fe2000001145a */
[----:B------:R-:W-:Y:S01]  /*43a0*/  IMAD.SHL.U32 R54, R52, 0x4, RZ ;  /* 0x0000000434367824 */ /* 0x000fe200078e00ff */
[----:B------:R-:W-:Y:S02]  /*43b0*/  LOP3.LUT R52, R131, R13, RZ, 0xfc, !PT ;  /* 0x0000000d83347212 */ /* 0x000fe400078efcff */
[----:B------:R-:W-:Y:S02]  /*43c0*/  LEA.HI R53, R53, R90, RZ, 0x6 ;  /* 0x0000005a35357211 */ /* 0x000fe400078f30ff */
[----:B------:R-:W-:Y:S01]  /*43d0*/  LOP3.LUT R54, R54, 0x6, R7, 0xf8, !PT ;  /* 0x0000000636367812 */ /* 0x000fe200078ef807 */
[----:B--2---:R-:W-:Y:S01]  /*43e0*/  HMMA.1688.F32.TF32 R48, R56, R60, R48 ;  /* 0x0000003c3830723c */ /* 0x004fe20000081030 */
[----:B------:R-:W-:Y:S01]  /*43f0*/  LOP3.LUT R52, R52, 0x180, R11, 0xf8, !PT ;  /* 0x0000018034347812 */ /* 0x000fe200078ef80b */
[----:B------:R-:W-:Y:S01]  /*4400*/  LDSM.16.M88.4 R56, [R106] ;  /* 0x000000006a38783b */ /* 0x000fe20000000200 */
[----:B------:R-:W-:-:S02]  /*4410*/  LOP3.LUT R149, R13, R54, R148, 0xfe, !PT ;  /* 0x000000360d957212 */ /* 0x000fc400078efe94 */
[C---:B------:R-:W-:Y:S02]  /*4420*/  LOP3.LUT R55, R52.reuse, 0x1f0, RZ, 0xc0, !PT ;  /* 0x000001f034377812 */ /* 0x040fe400078ec0ff */
[----:B------:R-:W-:Y:S02]  /*4430*/  LOP3.LUT R53, R53, 0xffffffc0, RZ, 0xc0, !PT ;  /* 0xffffffc035357812 */ /* 0x000fe400078ec0ff */
[C---:B------:R-:W-:Y:S01]  /*4440*/  LOP3.LUT R54, R149.reuse, 0x8, R6, 0xf8, !PT ;  /* 0x0000000895367812 */ /* 0x040fe200078ef806 */
[----:B------:R-:W-:Y:S02]  /*4450*/  IMAD R82, R52, 0x4, R55 ;  /* 0x0000000434527824 */ /* 0x000fe400078e0237 */
[----:B------:R-:W-:Y:S01]  /*4460*/  IMAD.IADD R85, R90, 0x1, -R53 ;  /* 0x000000015a557824 */ /* 0x000fe200078e0a35 */
[----:B------:R-:W-:Y:S02]  /*4470*/  LEA.HI R149, R149, R54, RZ, 0x1d ;  /* 0x0000003695957211 */ /* 0x000fe400078fe8ff */
[----:B------:R-:W1:Y:S09]  /*4480*/  LDSM.16.M88.4 R52, [R111+0x2500] ;  /* 0x002500006f34783b */ /* 0x000e720000000200 */
[----:B0-----:R-:W-:Y:S01]  /*4490*/  HMMA.1688.F32.TF32 R44, R44, R62, R48 ;  /* 0x0000003e2c2c723c */ /* 0x001fe20000081030 */
[----:B------:R0:W-:Y:S01]  /*44a0*/  LDS.128 R48, [R82] ;  /* 0x0000000052307984 */ /* 0x0001e20000000c00 */
[C---:B------:R-:W-:Y:S01]  /*44b0*/  IMAD.SHL.U32 R153, R85.reuse, 0x2, RZ ;  /* 0x0000000255997824 */ /* 0x040fe200078e00ff */
[----:B------:R-:W-:-:S02]  /*44c0*/  IADD3 R80, P0, R85, c[0x0][0x1e8], RZ ;  /* 0x00007a0055507a10 */ /* 0x000fc40007f1e0ff */
[----:B------:R-:W2:Y:S04]  /*44d0*/  LDSM.16.M88.4 R60, [R110+0x2500] ;  /* 0x002500006e3c783b */ /* 0x000ea80000000200 */
[----:B------:R-:W-:Y:S06]  /*44e0*/  BAR.SYNC.DEFER_BLOCKING 0x0 ;  /* 0x0000000000007b1d */ /* 0x000fec0000010000 */
[----:B------:R-:W-:Y:S04]  /*44f0*/  STS.U8 [R84], R151 ;  /* 0x0000009754007388 */ /* 0x000fe80000000000 */
[----:B------:R-:W-:Y:S06]  /*4500*/  BAR.SYNC.DEFER_BLOCKING 0x0 ;  /* 0x0000000000007b1d */ /* 0x000fec0000010000 */
[----:B------:R-:W-:Y:S04]  /*4510*/  LDS.U8 R154, [R149] ;  /* 0x00000000959a7984 */ /* 0x000fe80000000000 */
[----:B------:R-:W-:Y:S04]  /*4520*/  LDS.U8 R155, [R149+0x1] ;  /* 0x00000100959b7984 */ /* 0x000fe80000000000 */
[----:B------:R-:W-:Y:S01]  /*4530*/  BAR.SYNC.DEFER_BLOCKING 0x0 ;  /* 0x0000000000007b1d */ /* 0x000fe20000010000 */
[----:B0-----:R-:W-:Y:S01]  /*4540*/  IMAD.WIDE R82, R83, R162, c[0x0][0x1f0] ;  /* 0x00007c0053527625 */ /* 0x001fe200078e02a2 */
[----:B------:R-:W-:-:S04]  /*4550*/  LEA.HI.X.SX32 R81, R85, c[0x0][0x1ec], 0x1, P0 ;  /* 0x00007b0055517a11 */ /* 0x000fc800000f0eff */
[----:B------:R0:W-:Y:S04]  /*4560*/  STS.U8 [R84], R151 ;  /* 0x0000009754007388 */ /* 0x0001e80000000000 */
[----:B------:R-:W-:Y:S01]  /*4570*/  BAR.SYNC.DEFER_BLOCKING 0x0 ;  /* 0x0000000000007b1d */ /* 0x000fe20000010000 */
[----:B------:R-:W-:-:S04]  /*4580*/  IMAD.WIDE R152, R153, R162, c[0x0][0x1f0] ;  /* 0x00007c0099987625 */ /* 0x000fc800078e02a2 */
[----:B------:R-:W-:-:S04]  /*4590*/  IMAD.WIDE R156, R85, R162, c[0x0][0x1e0] ;  /* 0x00007800559c7625 */ /* 0x000fc800078e02a2 */
[----:B0-----:R-:W-:Y:S01]  /*45a0*/  IMAD.WIDE R150, R118, R162, c[0x0][0x1e0] ;  /* 0x0000780076967625 */ /* 0x001fe200078e02a2 */
[----:B------:R0:W3:Y:S04]  /*45b0*/  LDG.E R160, [R82.64+0x4] ;  /* 0x0000040652a07981 */ /* 0x0000e8000c1e1900 */
[----:B------:R5:W3:Y:S04]  /*45c0*/  LDG.E R165, [R152.64+0x4] ;  /* 0x0000040698a57981 */ /* 0x000ae8000c1e1900 */
[----:B------:R0:W2:Y:S04]  /*45d0*/  LDG.E.U8 R158, [R80.64] ;  /* 0x00000006509e7981 */ /* 0x0000a8000c1e1100 */
[----:B------:R0:W4:Y:S04]  /*45e0*/  LDG.E R159, [R82.64] ;  /* 0x00000006529f7981 */ /* 0x000128000c1e1900 */
[----:B------:R5:W4:Y:S04]  /*45f0*/  LDG.E R164, [R152.64] ;  /* 0x0000000698a47981 */ /* 0x000b28000c1e1900 */
[----:B------:R-:W4:Y:S01]  /*4600*/  LDG.E R156, [R156.64] ;  /* 0x000000069c9c7981 */ /* 0x000f22000c1e1900 */
[----:B0-----:R-:W-:-:S02]  /*4610*/  IMAD.MOV.U32 R82, RZ, RZ, c[0x0][0x1f8] ;  /* 0x00007e00ff527624 */ /* 0x001fc400078e00ff */
[----:B------:R-:W-:Y:S01]  /*4620*/  IMAD.MOV.U32 R83, RZ, RZ, c[0x0][0x1fc] ;  /* 0x00007f00ff537624 */ /* 0x000fe200078e00ff */
[----:B------:R0:W4:Y:S04]  /*4630*/  LDG.E R151, [R150.64] ;  /* 0x0000000696977981 */ /* 0x000128000c1e1900 */
[----:B------:R-:W4:Y:S01]  /*4640*/  LDG.E R82, [R82.64] ;  /* 0x0000000652527981 */ /* 0x000f22000c1e1900 */
[C---:B------:R-:W-:Y:S02]  /*4650*/  IMAD.SHL.U32 R87, R117.reuse, 0x2, RZ ;  /* 0x0000000275577824 */ /* 0x040fe400078e00ff */
[-C--:B------:R-:W-:Y:S01]  /*4660*/  IMAD.WIDE R80, R117, R162.reuse, c[0x0][0x1e0] ;  /* 0x0000780075507625 */ /* 0x080fe200078e02a2 */
[----:B-----5:R-:W-:Y:S03]  /*4670*/  LDS.U8 R153, [R149+0x1] ;  /* 0x0000010095997984 */ /* 0x020fe60000000000 */
[----:B------:R-:W-:Y:S01]  /*4680*/  IMAD.WIDE R86, R87, R162, c[0x0][0x1f0] ;  /* 0x00007c0057567625 */ /* 0x000fe200078e02a2 */
[----:B0-----:R-:W-:Y:S04]  /*4690*/  LDS.U8 R150, [R149] ;  /* 0x0000000095967984 */ /* 0x001fe80000000000 */
[----:B------:R-:W5:Y:S04]  /*46a0*/  LDG.E R163, [R86.64+0x4] ;  /* 0x0000040656a37981 */ /* 0x000f68000c1e1900 */
[----:B------:R-:W5:Y:S04]  /*46b0*/  LDG.E R161, [R86.64] ;  /* 0x0000000656a17981 */ /* 0x000f68000c1e1900 */
[----:B------:R-:W5:Y:S04]  /*46c0*/  LDG.E R81, [R80.64] ;  /* 0x0000000650517981 */ /* 0x000f68000c1e1900 */
[----:B------:R-:W-:Y:S01]  /*46d0*/  BAR.SYNC.DEFER_BLOCKING 0x0 ;  /* 0x0000000000007b1d */ /* 0x000fe20000010000 */
[----:B---3--:R-:W-:Y:S01]  /*46e0*/  FADD R160, R165, -R160 ;  /* 0x800000a0a5a07221 */ /* 0x008fe20000000000 */
[----:B--2---:R-:W-:-:S03]  /*46f0*/  ISETP.NE.AND P1, PT, R158, RZ, PT ;  /* 0x000000ff9e00720c */ /* 0x004fc60003f25270 */
[----:B------:R-:W-:Y:S01]  /*4700*/  FMUL R160, R160, R160 ;  /* 0x000000a0a0a07220 */ /* 0x000fe20000400000 */
[----:B------:R-:W-:Y:S01]  /*4710*/  ISETP.GE.OR P0, PT, R85, R118, !P1 ;  /* 0x000000765500720c */ /* 0x000fe20004f06670 */
[----:B----4-:R-:W-:-:S04]  /*4720*/  FADD R159, R164, -R159 ;  /* 0x8000009fa49f7221 */ /* 0x010fc80000000000 */
[----:B------:R-:W-:Y:S01]  /*4730*/  FFMA R159, R159, R159, R160 ;  /* 0x0000009f9f9f7223 */ /* 0x000fe200000000a0 */
[----:B------:R-:W-:-:S04]  /*4740*/  ISETP.EQ.AND P0, PT, R156, R151, P0 ;  /* 0x000000979c00720c */ /* 0x000fc80000702270 */
[----:B------:R-:W-:-:S04]  /*4750*/  FSETP.LT.AND P0, PT, R159, R82, P0 ;  /* 0x000000529f00720b */ /* 0x000fc80000701000 */
[----:B------:R-:W-:-:S04]  /*4760*/  ISETP.GT.OR P0, PT, R156, R151, P0 ;  /* 0x000000979c00720c */ /* 0x000fc80000704670 */
[----:B------:R-:W-:-:S05]  /*4770*/  SEL R83, RZ, 0x1, !P0 ;  /* 0x00000001ff537807 */ /* 0x000fca0004000000 */
[----:B------:R0:W-:Y:S04]  /*4780*/  STS.U8 [R84], R83 ;  /* 0x0000005354007388 */ /* 0x0001e80000000000 */
[----:B------:R-:W-:Y:S01]  /*4790*/  BAR.SYNC.DEFER_BLOCKING 0x0 ;  /* 0x0000000000007b1d */ /* 0x000fe20000010000 */
[----:B-----5:R-:W-:Y:S01]  /*47a0*/  FADD R163, R165, -R163 ;  /* 0x800000a3a5a37221 */ /* 0x020fe20000000000 */
[----:B------:R-:W-:Y:S01]  /*47b0*/  FADD R161, R164, -R161 ;  /* 0x800000a1a4a17221 */ /* 0x000fe20000000000 */
[----:B------:R-:W-:Y:S02]  /*47c0*/  ISETP.GE.OR P1, PT, R85, R117, !P1 ;  /* 0x000000755500720c */ /* 0x000fe40004f26670 */
[----:B------:R-:W-:Y:S02]  /*47d0*/  FMUL R86, R163, R163 ;  /* 0x000000a3a3567220 */ /* 0x000fe40000400000 */
[----:B------:R-:W-:-:S02]  /*47e0*/  ISETP.EQ.AND P1, PT, R156, R81, P1 ;  /* 0x000000519c00720c */ /* 0x000fc40000f22270 */
[----:B------:R-:W-:Y:S01]  /*47f0*/  FFMA R161, R161, R161, R86 ;  /* 0x000000a1a1a17223 */ /* 0x000fe20000000056 */
[----:B------:R-:W2:Y:S04]  /*4800*/  LDS.U8 R152, [R149+0x1] ;  /* 0x0000010095987984 */ /* 0x000ea80000000000 */
[----:B------:R-:W3:Y:S01]  /*4810*/  LDS.U8 R151, [R149] ;  /* 0x0000000095977984 */ /* 0x000ee20000000000 */
[----:B------:R-:W-:-:S04]  /*4820*/  FSETP.LT.AND P1, PT, R161, R82, P1 ;  /* 0x00000052a100720b */ /* 0x000fc80000f21000 */
[----:B------:R-:W-:-:S04]  /*4830*/  ISETP.GT.OR P1, PT, R156, R81, P1 ;  /* 0x000000519c00720c */ /* 0x000fc80000f24670 */
[----:B------:R-:W-:Y:S01]  /*4840*/  SEL R85, RZ, 0x1, !P1 ;  /* 0x00000001ff557807 */ /* 0x000fe20004800000 */
[----:B------:R-:W-:Y:S01]  /*4850*/  BAR.SYNC.DEFER_BLOCKING 0x0 ;  /* 0x0000000000007b1d */ /* 0x000fe20000010000 */
[----:B------:R-:W-:Y:S01]  /*4860*/  CS2R R80, SRZ ;  /* 0x0000000000507805 */ /* 0x000fe2000001ff00 */
[----:B0-----:R-:W-:Y:S01]  /*4870*/  CS2R R82, SRZ ;  /* 0x0000000000527805 */ /* 0x001fe2000001ff00 */
[----:B------:R-:W-:Y:S01]  /*4880*/  IMAD.WIDE.U32 R158, R88, 0x4, R24 ;  /* 0x00000004589e7825 */ /* 0x000fe200078e0018 */
[----:B------:R-:W-:Y:S02]  /*4890*/  CS2R R86, SRZ ;  /* 0x0000000000567805 */ /* 0x000fe4000001ff00 */
[----:B------:R0:W-:Y:S04]  /*48a0*/  STS.U8 [R84], R85 ;  /* 0x0000005554007388 */ /* 0x0001e80000000000 */
[----:B------:R-:W-:Y:S01]  /*48b0*/  BAR.SYNC.DEFER_BLOCKING 0x0 ;  /* 0x0000000000007b1d */ /* 0x000fe20000010000 */
[----:B0-----:R-:W-:-:S02]  /*48c0*/  IMAD.MOV.U32 R84, RZ, RZ, R10 ;  /* 0x000000ffff547224 */ /* 0x001fc400078e000a */
[----:B------:R-:W-:-:S04]  /*48d0*/  IMAD.MOV.U32 R85, RZ, RZ, R89 ;  /* 0x000000ffff557224 */ /* 0x000fc800078e0059 */
[----:B------:R-:W-:Y:S02]  /*48e0*/  IMAD.WIDE.U32 R156, R88, 0x4, R84 ;  /* 0x00000004589c7825 */ /* 0x000fe400078e0054 */
[----:B------:R-:W-:Y:S01]  /*48f0*/  CS2R R84, SRZ ;  /* 0x0000000000547805 */ /* 0x000fe2000001ff00 */
[----:B------:R-:W4:Y:S05]  /*4900*/  @!P6 LDG.E.128 R80, [R158.64] ;  /* 0x000000069e50e981 */ /* 0x000f2a000c1e1d00 */
[----:B------:R-:W5:Y:S01]  /*4910*/  @!P5 LDG.E.128 R84, [R156.64] ;  /* 0x000000069c54d981 */ /* 0x000f62000c1e1d00 */
[----:B-1----:R-:W-:Y:S03]  /*4920*/  HMMA.1688.F32.TF32 R44, R52, R56, R44 ;  /* 0x00000038342c723c */ /* 0x002fe6000008102c */
[----:B------:R-:W0:Y:S04]  /*4930*/  LDS.U8 R52, [R149+0x1] ;  /* 0x0000010095347984 */ /* 0x000e280000000000 */
[----:B------:R-:W1:-:S15]  /*4940*/  LDS.U8 R53, [R149] ;  /* 0x0000000095357984 */ /* 0x000e5e0000000000 */
[----:B------:R-:W-:-:S02]  /*4950*/  NOP ;  /* 0x0000000000007918 */ /* 0x000fc40000000000 */
[----:B------:R-:W-:-:S15]  /*4960*/  HMMA.1688.F32.TF32 R44, R60, R58, R44 ;  /* 0x0000003a3c2c723c */ /* 0x000fde000008102c */
[----:B------:R-:W-:-:S09]  /*4970*/  NOP ;  /* 0x0000000000007918 */ /* 0x000fd20000000000 */
[----:B------:R-:W-:Y:S01]  /*4980*/  HMMA.1688.F32.TF32 R44, R64, R68, R44 ;  /* 0x00000044402c723c */ /* 0x000fe2000008102c */
[----:B------:R-:W-:-:S15]  /*4990*/  FSETP.NEU.AND P5, PT, R101, -INF , PT ;  /* 0xff8000006500780b */ /* 0x000fde0003fad000 */
[----:B------:R-:W-:-:S08]  /*49a0*/  NOP ;  /* 0x0000000000007918 */ /* 0x000fd00000000000 */
[----:B------:R-:W-:Y:S01]  /*49b0*/  HMMA.1688.F32.TF32 R44, R72, R70, R44 ;  /* 0x00000046482c723c */ /* 0x000fe2000008102c */
[----:B--2---:R-:W-:Y:S02]  /*49c0*/  LOP3.LUT R152, R152, 0x1, R155, 0x80, !PT ;  /* 0x0000000198987812 */ /* 0x004fe400078e809b */
[----:B---3--:R-:W-:Y:S02]  /*49d0*/  LOP3.LUT R151, R151, 0x1, R154, 0x80, !PT ;  /* 0x0000000197977812 */ /* 0x008fe400078e809a */
[----:B------:R-:W-:Y:S02]  /*49e0*/  FSEL R101, R101, RZ, P5 ;  /* 0x000000ff65657208 */ /* 0x000fe40002800000 */
[----:B------:R-:W-:Y:S02]  /*49f0*/  FSETP.NEU.AND P5, PT, R100, -INF , PT ;  /* 0xff8000006400780b */ /* 0x000fe40003fad000 */
[----:B0-----:R-:W-:Y:S02]  /*4a00*/  LOP3.LUT R52, R52, 0x1, R153, 0x80, !PT ;  /* 0x0000000134347812 */ /* 0x001fe400078e8099 */
[----:B-1----:R-:W-:-:S02]  /*4a10*/  LOP3.LUT R53, R53, 0x1, R150, 0x80, !PT ;  /* 0x0000000135357812 */ /* 0x002fc400078e8096 */
[----:B------:R-:W-:Y:S02]  /*4a20*/  ISETP.NE.U32.AND P0, PT, R152, 0x1, PT ;  /* 0x000000019800780c */ /* 0x000fe40003f05070 */
[----:B------:R-:W-:Y:S02]  /*4a30*/  ISETP.NE.U32.AND P1, PT, R151, 0x1, PT ;  /* 0x000000019700780c */ /* 0x000fe40003f25070 */
[----:B------:R-:W-:-:S07]  /*4a40*/  FSEL R100, R100, RZ, P5 ;  /* 0x000000ff64647208 */ /* 0x000fce0002800000 */
[----:B------:R-:W-:Y:S01]  /*4a50*/  FMUL R45, R45, 0.125 ;  /* 0x3e0000002d2d7820 */ /* 0x000fe20000400000 */
[----:B------:R-:W-:Y:S01]  /*4a60*/  FMUL R44, R44, 0.125 ;  /* 0x3e0000002c2c7820 */ /* 0x000fe20000400000 */
[----:B------:R-:W-:Y:S01]  /*4a70*/  FMUL R47, R47, 0.125 ;  /* 0x3e0000002f2f7820 */ /* 0x000fe20000400000 */
[----:B------:R-:W-:Y:S01]  /*4a80*/  FMUL R46, R46, 0.125 ;  /* 0x3e0000002e2e7820 */ /* 0x000fe20000400000 */
[----:B------:R-:W-:Y:S01]  /*4a90*/  FMUL R45, R45, 1.4426950216293334961 ;  /* 0x3fb8aa3b2d2d7820 */ /* 0x000fe20000400000 */
[----:B------:R-:W-:Y:S01]  /*4aa0*/  FMUL R44, R44, 1.4426950216293334961 ;  /* 0x3fb8aa3b2c2c7820 */ /* 0x000fe20000400000 */
[----:B------:R-:W-:Y:S01]  /*4ab0*/  FMUL R47, R47, 1.4426950216293334961 ;  /* 0x3fb8aa3b2f2f7820 */ /* 0x000fe20000400000 */
[----:B------:R-:W-:Y:S01]  /*4ac0*/  ISETP.NE.U32.AND P6, PT, R52, 0x1, PT ;  /* 0x000000013400780c */ /* 0x000fe20003fc5070 */
[----:B------:R-:W-:Y:S01]  /*4ad0*/  FMUL R46, R46, 1.4426950216293334961 ;  /* 0x3fb8aa3b2e2e7820 */ /* 0x000fe20000400000 */
[----:B------:R-:W-:Y:S02]  /*4ae0*/  ISETP.NE.U32.AND P5, PT, R53, 0x1, PT ;  /* 0x000000013500780c */ /* 0x000fe40003fa5070 */
[----:B------:R-:W-:-:S02]  /*4af0*/  FSEL R54, R45, -INF , !P0 ;  /* 0xff8000002d367808 */ /* 0x000fc40004000000 */
[----:B------:R-:W-:Y:S02]  /*4b00*/  FSEL R55, R44, -INF , !P1 ;  /* 0xff8000002c377808 */ /* 0x000fe40004800000 */
[----:B------:R-:W-:Y:S02]  /*4b10*/  FSEL R52, R47, -INF , !P6 ;  /* 0xff8000002f347808 */ /* 0x000fe40007000000 */
[----:B------:R-:W-:Y:S01]  /*4b20*/  FSEL R47, R46, -INF , !P5 ;  /* 0xff8000002e2f7808 */ /* 0x000fe20006800000 */
[C---:B------:R-:W-:Y:S01]  /*4b30*/  FADD R45, -R101.reuse, R54 ;  /* 0x00000036652d7221 */ /* 0x040fe20000000100 */
[C---:B------:R-:W-:Y:S01]  /*4b40*/  FADD R44, -R100.reuse, R55 ;  /* 0x00000037642c7221 */ /* 0x040fe20000000100 */
[----:B------:R-:W-:Y:S02]  /*4b50*/  FADD R52, -R101, R52 ;  /* 0x0000003465347221 */ /* 0x000fe40000000100 */
[----:B------:R-:W-:Y:S02]  /*4b60*/  FADD R47, -R100, R47 ;  /* 0x0000002f642f7221 */ /* 0x000fe40000000100 */
[----:B------:R-:W-:Y:S01]  /*4b70*/  MUFU.EX2 R45, R45 ;  /* 0x0000002d002d7308 */ /* 0x000fe20000000800 */
[----:B------:R-:W-:-:S07]  /*4b80*/  LOP3.LUT R46, R130, R131, RZ, 0x3c, !PT ;  /* 0x00000083822e7212 */ /* 0x000fce00078e3cff */
[----:B------:R-:W0:Y:S08]  /*4b90*/  MUFU.EX2 R44, R44 ;  /* 0x0000002c002c7308 */ /* 0x000e300000000800 */
[----:B------:R-:W-:Y:S08]  /*4ba0*/  MUFU.EX2 R65, R52 ;  /* 0x0000003400417308 */ /* 0x000ff00000000800 */
[----:B------:R-:W1:Y:S01]  /*4bb0*/  MUFU.EX2 R64, R47 ;  /* 0x0000002f00407308 */ /* 0x000e620000000800 */
[----:B------:R-:W-:Y:S01]  /*4bc0*/  LOP3.LUT R148, R123, R130, R148, 0x1e, !PT ;  /* 0x000000827b947212 */ /* 0x000fe200078e1e94 */
[--C-:B------:R-:W-:Y:S01]  /*4bd0*/  IMAD R53, R46, 0x4, R119.reuse ;  /* 0x000000042e357824 */ /* 0x100fe200078e0277 */
[----:B0-----:R-:W-:Y:S03]  /*4be0*/  STS.64 [R104.X4+0x2100], R44 ;  /* 0x0021002c68007388 */ /* 0x001fe60000004a00 */
[----:B------:R-:W-:Y:S01]  /*4bf0*/  IMAD R148, R148, 0x4, R119 ;  /* 0x0000000494947824 */ /* 0x000fe200078e0277 */
[----:B-1----:R-:W-:Y:S01]  /*4c00*/  STS.64 [R104.X4+0x2300], R64 ;  /* 0x0023004068007388 */ /* 0x002fe20000004a00 */
[----:B------:R-:W-:Y:S01]  /*4c10*/  CS2R R46, SRZ ;  /* 0x00000000002e7805 */ /* 0x000fe2000001ff00 */
[----:B------:R-:W-:-:S02]  /*4c20*/  IMAD.WIDE R70, R91, 0x4, R140 ;  /* 0x000000045b467825 */ /* 0x000fc400078e028c */
[----:B----4-:R-:W-:Y:S04]  /*4c30*/  STS.128 [R53+0x1100], R80 ;  /* 0x0011005035007388 */ /* 0x010fe80000000c00 */
[----:B-----5:R-:W-:Y:S04]  /*4c40*/  STS.128 [R148+0x1900], R84 ;  /* 0x0019005494007388 */ /* 0x020fe80000000c00 */
[----:B------:R-:W-:Y:S06]  /*4c50*/  BAR.SYNC.DEFER_BLOCKING 0x0 ;  /* 0x0000000000007b1d */ /* 0x000fec0000010000 */
[----:B------:R-:W-:Y:S04]  /*4c60*/  STS.128 [R103], R80 ;  /* 0x0000005067007388 */ /* 0x000fe80000000c00 */
[----:B------:R-:W-:Y:S04]  /*4c70*/  STS.128 [R102], R84 ;  /* 0x0000005466007388 */ /* 0x000fe80000000c00 */
[----:B------:R-:W-:Y:S06]  /*4c80*/  BAR.SYNC.DEFER_BLOCKING 0x0 ;  /* 0x0000000000007b1d */ /* 0x000fec0000010000 */
[----:B------:R0:W2:Y:S04]  /*4c90*/  @!P4 LDG.E.64 R46, [R70.64] ;  /* 0x00000006462ec981 */ /* 0x0000a8000c1e1b00 */
[----:B------:R-:W-:Y:S04]  /*4ca0*/  LDS R52, [R99.X4] ;  /* 0x0000000063347984 */ /* 0x000fe80000004800 */
[----:B------:R-:W-:Y:S04]  /*4cb0*/  LDS R53, [R98+0x10] ;  /* 0x0000100062357984 */ /* 0x000fe80000000800 */
[----:B------:R-:W1:Y:S04]  /*4cc0*/  LDSM.16.M88.4 R60, [R139+0x3500] ;  /* 0x003500008b3c783b */ /* 0x000e680000000200 */
[----:B------:R-:W-:Y:S04]  /*4cd0*/  LDS R68, [R98+0x20] ;  /* 0x0000200062447984 */ /* 0x000fe80000000800 */
[----:B------:R-:W-:Y:S04]  /*4ce0*/  LDS R69, [R98+0x30] ;  /* 0x0000300062457984 */ /* 0x000fe80000000800 */
[----:B------:R-:W3:Y:S04]  /*4cf0*/  LDSM.16.M88.4 R56, [R114+0x3500] ;  /* 0x003500007238783b */ /* 0x000ee80000000200 */
[----:B------:R-:W-:Y:S04]  /*4d00*/  LDS R66, [R98+0x40] ;  /* 0x0000400062427984 */ /* 0x000fe80000000800 */
[----:B------:R-:W-:Y:S04]  /*4d10*/  LDS R67, [R98+0x50] ;  /* 0x0000500062437984 */ /* 0x000fe80000000800 */
[----:B------:R-:W-:Y:S04]  /*4d20*/  LDS R72, [R96] ;  /* 0x0000000060487984 */ /* 0x000fe80000000800 */
[----:B------:R-:W-:Y:S04]  /*4d30*/  LDS R73, [R96+0x100] ;  /* 0x0001000060497984 */ /* 0x000fe80000000800 */
[----:B------:R-:W-:Y:S04]  /*4d40*/  LDS R74, [R94] ;  /* 0x000000005e4a7984 */ /* 0x000fe80000000800 */
[----:B------:R-:W-:Y:S01]  /*4d50*/  LDS R75, [R94+0x100] ;  /* 0x000100005e4b7984 */ /* 0x000fe20000000800 */
[----:B-1----:R-:W-:Y:S03]  /*4d60*/  HMMA.1688.F32.TF32 R60, R60, R52, RZ ;  /* 0x000000343c3c723c */ /* 0x002fe600000810ff */
[----:B------:R-:W1:Y:S04]  /*4d70*/  LDSM.16.M88.4 R52, [R113+0x3500] ;  /* 0x003500007134783b */ /* 0x000e680000000200 */
[----:B0-----:R-:W-:Y:S04]  /*4d80*/  LDS R70, [R95+0x200] ;  /* 0x000200005f467984 */ /* 0x001fe80000000800 */
[----:B------:R-:W-:-:S13]  /*4d90*/  LDS R71, [R95+0x300] ;  /* 0x000300005f477984 */ /* 0x000fda0000000800 */
[----:B---3--:R-:W-:Y:S01]  /*4da0*/  HMMA.1688.F32.TF32 R60, R56, R68, R60 ;  /* 0x00000044383c723c */ /* 0x008fe2000008103c */
[----:B------:R-:W-:Y:S04]  /*4db0*/  LDS R68, [R98+0x60] ;  /* 0x0000600062447984 */ /* 0x000fe80000000800 */
[----:B------:R-:W-:Y:S04]  /*4dc0*/  LDS R69, [R98+0x70] ;  /* 0x0000700062457984 */ /* 0x000fe80000000800 */
[----:B------:R-:W0:-:S15]  /*4dd0*/  LDSM.16.M88.4 R56, [R112+0x3500] ;  /* 0x003500007038783b */ /* 0x000e1e0000000200 */
[----:B-1----:R-:W-:Y:S01]  /*4de0*/  HMMA.1688.F32.TF32 R60, R52, R66, R60 ;  /* 0x00000042343c723c */ /* 0x002fe2000008103c */
[----:B------:R-:W-:Y:S04]  /*4df0*/  LDS R66, [R98+0x80] ;  /* 0x0000800062427984 */ /* 0x000fe80000000800 */
[----:B------:R-:W-:Y:S04]  /*4e00*/  LDS R67, [R98+0x90] ;  /* 0x0000900062437984 */ /* 0x000fe80000000800 */
[----:B------:R-:W1:-:S15]  /*4e10*/  LDSM.16.M88.4 R52, [R111+0x3500] ;  /* 0x003500006f34783b */ /* 0x000e5e0000000200 */
[----:B0-----:R-:W-:Y:S01]  /*4e20*/  HMMA.1688.F32.TF32 R60, R56, R68, R60 ;  /* 0x00000044383c723c */ /* 0x001fe2000008103c */
        /* <DEDUP_REMOVED lines=12> */
[----:B------:R-:W1:-:S15]  /*4ef0*/  LDS.128 R52, [R97.X4+0x2100] ;  /* 0x0021000061347984 */ /* 0x000e5e0000004c00 */
[----:B------:R-:W-:-:S08]  /*4f00*/  NOP ;  /* 0x0000000000007918 */ /* 0x000fd00000000000 */
[----:B0-----:R-:W-:Y:S01]  /*4f10*/  HMMA.1688.F32.TF32 R56, R60, R68, R56 ;  /* 0x000000443c38723c */ /* 0x001fe20000081038 */
[----:B------:R-:W0:Y:S04]  /*4f20*/  LDS.128 R60, [R97.X4+0x2300] ;  /* 0x00230000613c7984 */ /* 0x000e280000004c00 */
[----:B------:R-:W-:Y:S04]  /*4f30*/  LDS R68, [R93+0x200] ;  /* 0x000200005d447984 */ /* 0x000fe80000000800 */
[----:B------:R-:W-:Y:S01]  /*4f40*/  LDS R69, [R93+0x300] ;  /* 0x000300005d457984 */ /* 0x000fe20000000800 */
[----:B-1----:R-:W-:-:S14]  /*4f50*/  IMAD.MOV.U32 R66, RZ, RZ, R53 ;  /* 0x000000ffff427224 */ /* 0x002fdc00078e0035 */
[--C-:B--2---:R-:W-:Y:S01]  /*4f60*/  FADD R67, R56, -R46.reuse ;  /* 0x8000002e38437221 */ /* 0x104fe20000000000 */
[--C-:B------:R-:W-:Y:S01]  /*4f70*/  FADD R56, R57, -R47.reuse ;  /* 0x8000002f39387221 */ /* 0x100fe20000000000 */
[----:B------:R-:W-:Y:S01]  /*4f80*/  FADD R57, R58, -R46 ;  /* 0x8000002e3a397221 */ /* 0x000fe20000000000 */
[----:B------:R-:W-:Y:S01]  /*4f90*/  FADD R46, R59, -R47 ;  /* 0x8000002f3b2e7221 */ /* 0x000fe20000000000 */
[----:B------:R-:W-:Y:S01]  /*4fa0*/  FMUL R67, R44, R67 ;  /* 0x000000432c437220 */ /* 0x000fe20000400000 */
[----:B------:R-:W-:Y:S01]  /*4fb0*/  FMUL R56, R45, R56 ;  /* 0x000000382d387220 */ /* 0x000fe20000400000 */
[----:B------:R-:W-:Y:S01]  /*4fc0*/  FMUL R57, R64, R57 ;  /* 0x0000003940397220 */ /* 0x000fe20000400000 */
[----:B------:R-:W-:Y:S02]  /*4fd0*/  FMUL R46, R65, R46 ;  /* 0x0000002e412e7220 */ /* 0x000fe40000400000 */
[----:B------:R-:W-:Y:S02]  /*4fe0*/  FSEL R80, R67, RZ, !P1 ;  /* 0x000000ff43507208 */ /* 0x000fe40004800000 */
[----:B------:R-:W-:Y:S01]  /*4ff0*/  FSEL R81, R56, RZ, !P0 ;  /* 0x000000ff38517208 */ /* 0x000fe20004000000 */
[----:B------:R-:W-:Y:S01]  /*5000*/  BAR.SYNC.DEFER_BLOCKING 0x0 ;  /* 0x0000000000007b1d */ /* 0x000fe20000010000 */
[----:B------:R-:W-:-:S02]  /*5010*/  FSEL R82, R57, RZ, !P5 ;  /* 0x000000ff39527208 */ /* 0x000fc40006800000 */
[----:B------:R-:W-:-:S03]  /*5020*/  FSEL R83, R46, RZ, !P6 ;  /* 0x000000ff2e537208 */ /* 0x000fc60007000000 */
[----:B------:R-:W-:Y:S04]  /*5030*/  STS.64 [R104.X4], R80 ;  /* 0x0000005068007388 */ /* 0x000fe80000004a00 */
[----:B------:R-:W-:Y:S04]  /*5040*/  STS.64 [R104.X4+0x200], R82 ;  /* 0x0002005268007388 */ /* 0x000fe80000004a00 */
[----:B------:R-:W-:Y:S01]  /*5050*/  BAR.SYNC.DEFER_BLOCKING 0x0 ;  /* 0x0000000000007b1d */ /* 0x000fe20000010000 */
[----:B------:R-:W-:Y:S02]  /*5060*/  IMAD.MOV.U32 R64, RZ, RZ, R52 ;  /* 0x000000ffff407224 */ /* 0x000fe400078e0034 */
[----:B0-----:R-:W-:-:S02]  /*5070*/  IMAD.MOV.U32 R65, RZ, RZ, R60 ;  /* 0x000000ffff417224 */ /* 0x001fc400078e003c */
[----:B------:R-:W-:Y:S01]  /*5080*/  IMAD.MOV.U32 R67, RZ, RZ, R61 ;  /* 0x000000ffff437224 */ /* 0x000fe200078e003d */
[----:B------:R-:W0:Y:S04]  /*5090*/  LDS.128 R44, [R97.X4] ;  /* 0x00000000612c7984 */ /* 0x000e280000004c00 */
[----:B------:R-:W1:Y:S02]  /*50a0*/  LDS.128 R56, [R97.X4+0x200] ;  /* 0x0002000061387984 */ /* 0x000e640000004c00 */
[C---:B------:R-:W-:Y:S08]  /*50b0*/  HMMA.1688.F32.TF32 R32, R64.reuse, R72, R32 ;  /* 0x000000484020723c */ /* 0x040ff00000081020 */
[----:B------:R-:W-:Y:S07]  /*50c0*/  HMMA.1688.F32.TF32 R28, R64, R74, R28 ;  /* 0x0000004a401c723c */ /* 0x000fee000008101c */
[----:B------:R-:W-:-:S02]  /*50d0*/  IMAD.MOV.U32 R64, RZ, RZ, R54 ;  /* 0x000000ffff407224 */ /* 0x000fc400078e0036 */
[----:B------:R-:W-:Y:S02]  /*50e0*/  IMAD.MOV.U32 R66, RZ, RZ, R55 ;  /* 0x000000ffff427224 */ /* 0x000fe400078e0037 */
[----:B------:R-:W-:Y:S02]  /*50f0*/  IMAD.MOV.U32 R65, RZ, RZ, R62 ;  /* 0x000000ffff417224 */ /* 0x000fe400078e003e */
[----:B------:R-:W-:-:S07]  /*5100*/  IMAD.MOV.U32 R67, RZ, RZ, R63 ;  /* 0x000000ffff437224 */ /* 0x000fce00078e003f */
[----:B------:R-:W-:Y:S07]  /*5110*/  HMMA.1688.F32.TF32 R32, R64, R70, R32 ;  /* 0x000000464020723c */ /* 0x000fee0000081020 */
[----:B0-----:R-:W-:Y:S02]  /*5120*/  IMAD.MOV.U32 R64, RZ, RZ, R44 ;  /* 0x000000ffff407224 */ /* 0x001fe400078e002c */
[----:B------:R-:W-:Y:S02]  /*5130*/  IMAD.MOV.U32 R66, RZ, RZ, R45 ;  /* 0x000000ffff427224 */ /* 0x000fe400078e002d */
[----:B-1----:R-:W-:-:S02]  /*5140*/  IMAD.MOV.U32 R65, RZ, RZ, R56 ;  /* 0x000000ffff417224 */ /* 0x002fc400078e0038 */
[----:B------:R-:W-:Y:S01]  /*5150*/  IMAD.MOV.U32 R67, RZ, RZ, R57 ;  /* 0x000000ffff437224 */ /* 0x000fe200078e0039 */
[----:B------:R-:W-:Y:S01]  /*5160*/  UIADD3 UR4, UR4, 0x1, URZ ;  /* 0x0000000104047890 */ /* 0x000fe2000fffe03f */
[----:B------:R-:W-:-:S05]  /*5170*/  IMAD.MOV.U32 R52, RZ, RZ, R54 ;  /* 0x000000ffff347224 */ /* 0x000fca00078e0036 */
[----:B------:R-:W-:Y:S01]  /*5180*/  HMMA.1688.F32.TF32 R40, R64, R48, R40 ;  /* 0x000000304028723c */ /* 0x000fe20000081028 */
[----:B------:R-:W-:-:S07]  /*5190*/  IMAD.MOV.U32 R54, RZ, RZ, R55 ;  /* 0x000000ffff367224 */ /* 0x000fce00078e0037 */
[----:B------:R-:W-:Y:S01]  /*51a0*/  HMMA.1688.F32.TF32 R36, R64, R76, R36 ;  /* 0x0000004c4024723c */ /* 0x000fe20000081024 */
[----:B------:R-:W-:Y:S02]  /*51b0*/  IMAD.MOV.U32 R53, RZ, RZ, R62 ;  /* 0x000000ffff357224 */ /* 0x000fe400078e003e */
[----:B------:R-:W-:Y:S01]  /*51c0*/  IMAD.MOV.U32 R55, RZ, RZ, R63 ;  /* 0x000000ffff377224 */ /* 0x000fe200078e003f */
[----:B------:R-:W-:Y:S01]  /*51d0*/  ISETP.NE.AND P0, PT, R116, UR4, PT ;  /* 0x0000000474007c0c */ /* 0x000fe2000bf05270 */
[----:B------:R-:W-:Y:S02]  /*51e0*/  IMAD.MOV.U32 R44, RZ, RZ, R46 ;  /* 0x000000ffff2c7224 */ /* 0x000fe400078e002e */
[----:B------:R-:W-:-:S03]  /*51f0*/  IMAD.MOV.U32 R45, RZ, RZ, R58 ;  /* 0x000000ffff2d7224 */ /* 0x000fc600078e003a */
[----:B------:R-:W-:Y:S07]  /*5200*/  HMMA.1688.F32.TF32 R28, R52, R68, R28 ;  /* 0x00000044341c723c */ /* 0x000fee000008101c */
[----:B------:R-:W-:Y:S02]  /*5210*/  IMAD.MOV.U32 R52, RZ, RZ, R46 ;  /* 0x000000ffff347224 */ /* 0x000fe400078e002e */
[--C-:B------:R-:W-:Y:S02]  /*5220*/  IMAD.MOV.U32 R54, RZ, RZ, R47.reuse ;  /* 0x000000ffff367224 */ /* 0x100fe400078e002f */
[----:B------:R-:W-:-:S02]  /*5230*/  IMAD.MOV.U32 R46, RZ, RZ, R47 ;  /* 0x000000ffff2e7224 */ /* 0x000fc400078e002f */
[----:B------:R-:W-:Y:S02]  /*5240*/  IMAD.MOV.U32 R53, RZ, RZ, R58 ;  /* 0x000000ffff357224 */ /* 0x000fe400078e003a */
[--C-:B------:R-:W-:Y:S02]  /*5250*/  IMAD.MOV.U32 R55, RZ, RZ, R59.reuse ;  /* 0x000000ffff377224 */ /* 0x100fe400078e003b */
[----:B------:R-:W-:Y:S01]  /*5260*/  IMAD.MOV.U32 R47, RZ, RZ, R59 ;  /* 0x000000ffff2f7224 */ /* 0x000fe200078e003b */
[----:B------:R-:W-:Y:S02]  /*5270*/  IADD3 R10, P1, R10, 0x4000, RZ ;  /* 0x000040000a0a7810 */ /* 0x000fe40007f3e0ff */
[----:B------:R-:W-:Y:S02]  /*5280*/  IADD3 R24, P4, R24, 0x4000, RZ ;  /* 0x0000400018187810 */ /* 0x000fe40007f9e0ff */
[----:B------:R-:W-:Y:S02]  /*5290*/  IADD3 R22, P5, R22, 0x1000, RZ ;  /* 0x0000100016167810 */ /* 0x000fe40007fbe0ff */
[----:B------:R-:W-:Y:S01]  /*52a0*/  IADD3 R26, P6, R26, 0x1000, RZ ;  /* 0x000010001a1a7810 */ /* 0x000fe20007fde0ff */
[----:B------:R-:W-:Y:S01]  /*52b0*/  HMMA.1688.F32.TF32 R40, R52, R50, R40 ;  /* 0x000000323428723c */ /* 0x000fe20000081028 */
[----:B------:R-:W-:Y:S01]  /*52c0*/  IADD3 R91, R91, 0x10, RZ ;  /* 0x000000105b5b7810 */ /* 0x000fe20007ffe0ff */
[----:B------:R-:W-:Y:S01]  /*52d0*/  IMAD.X R89, RZ, RZ, R89, P1 ;  /* 0x000000ffff597224 */ /* 0x000fe200008e0659 */
[----:B------:R-:W-:Y:S01]  /*52e0*/  IADD3 R92, R92, 0x10, RZ ;  /* 0x000000105c5c7810 */ /* 0x000fe20007ffe0ff */
[----:B------:R-:W-:Y:S01]  /*52f0*/  IMAD.X R25, RZ, RZ, R25, P4 ;  /* 0x000000ffff197224 */ /* 0x000fe200020e0619 */
[----:B------:R-:W-:-:S03]  /*5300*/  IADD3 R90, R90, 0x10, RZ ;  /* 0x000000105a5a7810 */ /* 0x000fc60007ffe0ff */
[----:B------:R-:W-:Y:S01]  /*5310*/  HMMA.1688.F32.TF32 R36, R44, R78, R36 ;  /* 0x0000004e2c24723c */ /* 0x000fe20000081024 */
[----:B------:R-:W-:Y:S02]  /*5320*/  IMAD.X R23, RZ, RZ, R23, P5 ;  /* 0x000000ffff177224 */ /* 0x000fe400028e0617 */
[----:B------:R-:W-:Y:S01]  /*5330*/  IMAD.X R27, RZ, RZ, R27, P6 ;  /* 0x000000ffff1b7224 */ /* 0x000fe200030e061b */
[----:B------:R-:W-:Y:S01]  /*5340*/  @!P0 CALL.REL.NOINC `(.L_x_5) ;  /* 0x0000001000008944 */ /* 0x000fe20003c00000 */
[----:B------:R-:W-:Y:S05]  /*5350*/  BRA `(.L_x_6) ;  /* 0xffffec6000007947 */ /* 0x000fea000383ffff */
.L_x_5:
[----:B------:R-:W2:Y:S01]  /*5360*/  LDG.E R24, [R146.64] ;  /* 0x0000000892187981 */ /* 0x000ea2000c1e1900 */
[----:B------:R-:W-:-:S04]  /*5370*/  IADD3 R22, P1, R19, c[0x0][0x1d8], RZ ;  /* 0x0000760013167a10 */ /* 0x000fc80007f3e0ff */
[----:B------:R-:W-:Y:S01]  /*5380*/  IADD3.X R23, R20, c[0x0][0x1dc], RZ, P1, !PT ;  /* 0x0000770014177a10 */ /* 0x000fe20000ffe4ff */
[----:B--2---:R-:W-:-:S05]  /*5390*/  IMAD.SHL.U32 R24, R24, 0x8, RZ ;  /* 0x0000000818187824 */ /* 0x004fca00078e00ff */
[----:B------:R-:W-:-:S13]  /*53a0*/  ISETP.GT.AND P0, PT, R24, RZ, PT ;  /* 0x000000ff1800720c */ /* 0x000fda0003f04270 */
[----:B------:R-:W-:Y:S01]  /*53b0*/  @!P0 LOP3.LUT R10, R131, R13, RZ, 0xfc, !PT ;  /* 0x0000000d830a8212 */ /* 0x000fe200078efcff */
[----:B------:R-:W-:-:S03]  /*53c0*/  @!P0 IMAD.SHL.U32 R19, R0, 0x10, RZ ;  /* 0x0000001000138824 */ /* 0x000fc600078e00ff */
[----:B------:R-:W-:-:S04]  /*53d0*/  @!P0 LOP3.LUT R10, R10, 0x180, R11, 0xf8, !PT ;  /* 0x000001800a0a8812 */ /* 0x000fc800078ef80b */
[----:B------:R-:W-:-:S04]  /*53e0*/  @!P0 SHF.R.U32.HI R21, RZ, 0x4, R10 ;  /* 0x00000004ff158819 */ /* 0x000fc8000001160a */
[----:B------:R-:W-:Y:S01]  /*53f0*/  @!P0 LOP3.LUT R21, R21, 0x1c, RZ, 0xc0, !PT ;  /* 0x0000001c15158812 */ /* 0x000fe200078ec0ff */
[----:B------:R-:W-:Y:S05]  /*5400*/  @!P0 BRA `(.L_x_7) ;  /* 0x000016d000008947 */ /* 0x000fea0003800000 */
[----:B------:R0:W2:Y:S01]  /*5410*/  LDG.E R25, [R22.64] ;  /* 0x0000000816197981 */ /* 0x0000a2000c1e1900 */
[C---:B------:R-:W-:Y:S01]  /*5420*/  LOP3.LUT R126, R5.reuse, R126, R4, 0xf6, !PT ;  /* 0x0000007e057e7212 */ /* 0x040fe200078ef604 */
[C---:B------:R-:W-:Y:S01]  /*5430*/  IMAD.IADD R114, R4.reuse, 0x1, R18 ;  /* 0x0000000104727824 */ /* 0x040fe200078e0212 */
[----:B------:R-:W-:Y:S01]  /*5440*/  LOP3.LUT R116, R5, R122, R4, 0xf6, !PT ;  /* 0x0000007a05747212 */ /* 0x000fe200078ef604 */
[----:B------:R-:W-:Y:S01]  /*5450*/  IMAD.IADD R4, R4, 0x1, R17 ;  /* 0x0000000104047824 */ /* 0x000fe200078e0211 */
[----:B------:R-:W-:Y:S01]  /*5460*/  SHF.R.U32.HI R17, RZ, 0x3, R0 ;  /* 0x00000003ff117819 */ /* 0x000fe20000011600 */
[----:B------:R-:W1:Y:S01]  /*5470*/  S2R R46, SR_TID.X ;  /* 0x00000000002e7919 */ /* 0x000e620000002100 */
[----:B------:R-:W-:Y:S01]  /*5480*/  LOP3.LUT R10, R131, R13, RZ, 0xfc, !PT ;  /* 0x0000000d830a7212 */ /* 0x000fe200078efcff */
[----:B------:R-:W-:Y:S01]  /*5490*/  IMAD R137, R137, 0x4, R4 ;  /* 0x0000000489897824 */ /* 0x000fe200078e0204 */
[----:B------:R-:W-:Y:S01]  /*54a0*/  LEA.HI R127, R127, R8, RZ, 0x1e ;  /* 0x000000087f7f7211 */ /* 0x000fe200078ff0ff */
[C---:B------:R-:W-:Y:S01]  /*54b0*/  IMAD.SHL.U32 R4, R0.reuse, 0x8, RZ ;  /* 0x0000000800047824 */ /* 0x040fe200078e00ff */
[----:B0-----:R-:W-:Y:S01]  /*54c0*/  LOP3.LUT R23, R0, 0x4, RZ, 0xc0, !PT ;  /* 0x0000000400177812 */ /* 0x001fe200078ec0ff */
[----:B------:R-:W-:Y:S01]  /*54d0*/  IMAD.SHL.U32 R16, R16, 0x100, RZ ;  /* 0x0000010010107824 */ /* 0x000fe200078e00ff */
[----:B------:R-:W-:Y:S01]  /*54e0*/  LOP3.LUT R19, R0, 0x8, RZ, 0xc0, !PT ;  /* 0x0000000800137812 */ /* 0x000fe200078ec0ff */
[----:B------:R-:W-:Y:S01]  /*54f0*/  IMAD.SHL.U32 R48, R128, 0x4, RZ ;  /* 0x0000000480307824 */ /* 0x000fe200078e00ff */
[----:B------:R-:W-:Y:S01]  /*5500*/  LOP3.LUT R20, R0, 0x7f, RZ, 0xc0, !PT ;  /* 0x0000007f00147812 */ /* 0x000fe200078ec0ff */
[----:B------:R-:W-:Y:S01]  /*5510*/  IMAD.SHL.U32 R22, R23, 0x4, RZ ;  /* 0x0000000417167824 */ /* 0x000fe200078e00ff */
[----:B------:R-:W-:Y:S01]  /*5520*/  LOP3.LUT R17, R17, 0xe, RZ, 0xc0, !PT ;  /* 0x0000000e11117812 */ /* 0x000fe200078ec0ff */
[----:B------:R-:W-:Y:S01]  /*5530*/  IMAD.SHL.U32 R45, R19, 0x4, RZ ;  /* 0x00000004132d7824 */ /* 0x000fe200078e00ff */
[----:B------:R-:W-:Y:S01]  /*5540*/  LOP3.LUT R10, R10, 0x180, R11, 0xf8, !PT ;  /* 0x000001800a0a7812 */ /* 0x000fe200078ef80b */
[----:B------:R-:W-:Y:S01]  /*5550*/  UMOV UR4, URZ ;  /* 0x0000003f00047c82 */ /* 0x000fe20008000000 */
[----:B------:R-:W-:Y:S01]  /*5560*/  LOP3.LUT R11, R127, 0x18, R4, 0xf8, !PT ;  /* 0x000000187f0b7812 */ /* 0x000fe200078ef804 */
[----:B------:R-:W-:Y:S01]  /*5570*/  IMAD.IADD R4, R20, 0x1, R17 ;  /* 0x0000000114047824 */ /* 0x000fe200078e0211 */
[----:B------:R-:W-:Y:S01]  /*5580*/  LOP3.LUT R26, R22, 0x6, R7, 0xf8, !PT ;  /* 0x00000006161a7812 */ /* 0x000fe200078ef807 */
[----:B------:R-:W-:Y:S01]  /*5590*/  IMAD.SHL.U32 R17, R9, 0x10, RZ ;  /* 0x0000001009117824 */ /* 0x000fe200078e00ff */
[C---:B------:R-:W-:Y:S01]  /*55a0*/  LOP3.LUT R22, R130.reuse, R11, RZ, 0x3c, !PT ;  /* 0x0000000b82167212 */ /* 0x040fe200078e3cff */
[----:B------:R-:W-:Y:S01]  /*55b0*/  IMAD.SHL.U32 R9, R23, 0x2, RZ ;  /* 0x0000000217097824 */ /* 0x000fe200078e00ff */
[----:B------:R-:W-:-:S02]  /*55c0*/  LOP3.LUT R130, R130, 0x20, R11, 0x1e, !PT ;  /* 0x0000002082827812 */ /* 0x000fc400078e1e0b */
[----:B------:R-:W-:Y:S02]  /*55d0*/  LOP3.LUT R45, R13, R26, R45, 0xfe, !PT ;  /* 0x0000001a0d2d7212 */ /* 0x000fe400078efe2d */
[----:B------:R-:W-:Y:S02]  /*55e0*/  LOP3.LUT R11, R0, 0x10, RZ, 0xc0, !PT ;  /* 0x00000010000b7812 */ /* 0x000fe400078ec0ff */
[C---:B------:R-:W-:Y:S01]  /*55f0*/  LEA R26, R3.reuse, 0x8, 0x1 ;  /* 0x00000008031a7811 */ /* 0x040fe200078e08ff */
[--C-:B------:R-:W-:Y:S01]  /*5600*/  IMAD R3, R3, 0x2, R9.reuse ;  /* 0x0000000203037824 */ /* 0x100fe200078e0209 */
[C-C-:B------:R-:W-:Y:S01]  /*5610*/  LOP3.LUT R13, R15.reuse, R125, R18.reuse, 0xf6, !PT ;  /* 0x0000007d0f0d7212 */ /* 0x140fe200078ef612 */
[----:B------:R-:W-:Y:S01]  /*5620*/  IMAD.IADD R9, R8, 0x1, R9 ;  /* 0x0000000108097824 */ /* 0x000fe200078e0209 */
[----:B------:R-:W-:Y:S02]  /*5630*/  LOP3.LUT R115, R15, R121, R18, 0xf6, !PT ;  /* 0x000000790f737212 */ /* 0x000fe400078ef612 */
[----:B------:R-:W-:Y:S01]  /*5640*/  SHF.R.U32.HI R18, RZ, 0x1, R19 ;  /* 0x00000001ff127819 */ /* 0x000fe20000011613 */
[----:B------:R-:W-:Y:S01]  /*5650*/  IMAD.SHL.U32 R19, R0, 0x10, RZ ;  /* 0x0000001000137824 */ /* 0x000fe200078e00ff */
[----:B------:R-:W-:Y:S01]  /*5660*/  SHF.R.U32.HI R11, RZ, 0x1, R11 ;  /* 0x00000001ff0b7819 */ /* 0x000fe2000001160b */
[----:B------:R-:W-:Y:S01]  /*5670*/  IMAD.SHL.U32 R115, R115, 0x4, RZ ;  /* 0x0000000473737824 */ /* 0x000fe200078e00ff */
[----:B------:R-:W-:-:S02]  /*5680*/  LOP3.LUT R112, R17, R3, R8, 0xf6, !PT ;  /* 0x0000000311707212 */ /* 0x000fc400078ef608 */
[-C--:B------:R-:W-:Y:S01]  /*5690*/  LOP3.LUT R118, R15, R114.reuse, R124, 0xf6, !PT ;  /* 0x000000720f767212 */ /* 0x080fe200078ef67c */
[----:B------:R-:W-:Y:S01]  /*56a0*/  IMAD.IADD R20, R18, 0x1, R11 ;  /* 0x0000000112147824 */ /* 0x000fe200078e020b */
[----:B------:R-:W-:Y:S01]  /*56b0*/  LOP3.LUT R3, R7, 0xf8, RZ, 0xc0, !PT ;  /* 0x000000f807037812 */ /* 0x000fe200078ec0ff */
[----:B------:R-:W-:Y:S01]  /*56c0*/  IMAD.SHL.U32 R112, R112, 0x4, RZ ;  /* 0x0000000470707824 */ /* 0x000fe200078e00ff */
[----:B------:R-:W-:Y:S01]  /*56d0*/  LOP3.LUT R114, R15, R114, R120, 0xf6, !PT ;  /* 0x000000720f727212 */ /* 0x000fe200078ef678 */
[----:B------:R-:W-:Y:S01]  /*56e0*/  IMAD.IADD R106, R5, 0x1, R20 ;  /* 0x00000001056a7824 */ /* 0x000fe200078e0214 */
[C-C-:B------:R-:W-:Y:S01]  /*56f0*/  LOP3.LUT R21, R15.reuse, R133, R8.reuse, 0xf6, !PT ;  /* 0x000000850f157212 */ /* 0x140fe200078ef608 */
[----:B------:R-:W-:Y:S01]  /*5700*/  IMAD.SHL.U32 R118, R118, 0x4, RZ ;  /* 0x0000000476767824 */ /* 0x000fe200078e00ff */
[C-C-:B------:R-:W-:Y:S01]  /*5710*/  LOP3.LUT R120, R15.reuse, R126, R8.reuse, 0xf6, !PT ;  /* 0x0000007e0f787212 */ /* 0x140fe200078ef608 */
[----:B------:R-:W-:Y:S01]  /*5720*/  IMAD.SHL.U32 R114, R114, 0x4, RZ ;  /* 0x0000000472727824 */ /* 0x000fe200078e00ff */
[----:B------:R-:W-:-:S02]  /*5730*/  LOP3.LUT R116, R15, R116, R8, 0xf6, !PT ;  /* 0x000000740f747212 */ /* 0x000fc400078ef608 */
[----:B------:R-:W-:Y:S01]  /*5740*/  LOP3.LUT R117, R15, R123, R8, 0xf6, !PT ;  /* 0x0000007b0f757212 */ /* 0x000fe200078ef608 */
[----:B------:R-:W-:Y:S01]  /*5750*/  IMAD.SHL.U32 R120, R120, 0x4, RZ ;  /* 0x0000000478787824 */ /* 0x000fe200078e00ff */
[----:B------:R-:W-:Y:S01]  /*5760*/  LOP3.LUT R15, R17, R9, R26, 0xf6, !PT ;  /* 0x00000009110f7212 */ /* 0x000fe200078ef61a */
[----:B------:R-:W-:Y:S01]  /*5770*/  IMAD.SHL.U32 R116, R116, 0x4, RZ ;  /* 0x0000000474747824 */ /* 0x000fe200078e00ff */
[----:B------:R-:W-:Y:S01]  /*5780*/  LOP3.LUT R9, R3, 0x100, RZ, 0xfc, !PT ;  /* 0x0000010003097812 */ /* 0x000fe200078efcff */
[----:B------:R-:W-:Y:S01]  /*5790*/  IMAD.SHL.U32 R117, R117, 0x4, RZ ;  /* 0x0000000475757824 */ /* 0x000fe200078e00ff */
[C---:B------:R-:W-:Y:S02]  /*57a0*/  LOP3.LUT R109, R20.reuse, R133, RZ, 0x3c, !PT ;  /* 0x00000085146d7212 */ /* 0x040fe400078e3cff */
[----:B------:R-:W-:Y:S02]  /*57b0*/  LOP3.LUT R107, R20, R123, RZ, 0x3c, !PT ;  /* 0x0000007b146b7212 */ /* 0x000fe400078e3cff */
[----:B------:R-:W-:Y:S01]  /*57c0*/  LOP3.LUT R20, R18, 0x6, R7, 0x78, !PT ;  /* 0x0000000612147812 */ /* 0x000fe200078e7807 */
[----:B------:R-:W-:Y:S01]  /*57d0*/  IMAD R109, R109, 0x4, R16 ;  /* 0x000000046d6d7824 */ /* 0x000fe200078e0210 */
[----:B------:R-:W-:Y:S01]  /*57e0*/  SHF.R.U32.HI R18, RZ, 0x1, R9 ;  /* 0x00000001ff127819 */ /* 0x000fe20000011609 */
[----:B------:R-:W-:Y:S01]  /*57f0*/  IMAD.SHL.U32 R9, R0, 0x20, RZ ;  /* 0x0000002000097824 */ /* 0x000fe200078e00ff */
[----:B------:R-:W-:Y:S01]  /*5800*/  LOP3.LUT R5, R3, 0x3, R0, 0xf8, !PT ;  /* 0x0000000303057812 */ /* 0x000fe200078ef800 */
[----:B------:R-:W-:Y:S01]  /*5810*/  IMAD R107, R107, 0x4, R16 ;  /* 0x000000046b6b7824 */ /* 0x000fe200078e0210 */
[----:B------:R-:W-:-:S02]  /*5820*/  SHF.R.U32.HI R8, RZ, 0x1, R3 ;  /* 0x00000001ff087819 */ /* 0x000fc40000011603 */
[----:B------:R-:W-:Y:S02]  /*5830*/  LOP3.LUT R9, R9, 0x1e0, RZ, 0xc0, !PT ;  /* 0x000001e009097812 */ /* 0x000fe400078ec0ff */
[----:B------:R-:W-:Y:S01]  /*5840*/  LOP3.LUT R47, R20, R11, RZ, 0xfc, !PT ;  /* 0x0000000b142f7212 */ /* 0x000fe200078efcff */
[----:B------:R-:W-:Y:S01]  /*5850*/  IMAD R3, R5, 0x4, R8 ;  /* 0x0000000405037824 */ /* 0x000fe200078e0208 */
[----:B------:R-:W-:Y:S01]  /*5860*/  LOP3.LUT R20, R9, 0x10, RZ, 0xfc, !PT ;  /* 0x0000001009147812 */ /* 0x000fe200078efcff */
[----:B------:R-:W-:Y:S01]  /*5870*/  IMAD R5, R5, 0x4, R18 ;  /* 0x0000000405057824 */ /* 0x000fe200078e0212 */
[----:B------:R-:W-:Y:S02]  /*5880*/  LOP3.LUT R18, R9, R2, RZ, 0xfc, !PT ;  /* 0x0000000209127212 */ /* 0x000fe400078efcff */
[----:B------:R-:W-:Y:S02]  /*5890*/  SHF.R.U32.HI R11, RZ, 0x1, R9 ;  /* 0x00000001ff0b7819 */ /* 0x000fe40000011609 */
[----:B------:R-:W-:-:S02]  /*58a0*/  LEA.HI R23, R20, 0x1000, RZ, 0x1f ;  /* 0x0000100014177811 */ /* 0x000fc400078ff8ff */
[C---:B------:R-:W-:Y:S02]  /*58b0*/  LOP3.LUT R8, R9.reuse, 0x8, RZ, 0xfc, !PT ;  /* 0x0000000809087812 */ /* 0x040fe400078efcff */
[----:B------:R-:W-:Y:S01]  /*58c0*/  LOP3.LUT R26, R9, 0x18, RZ, 0xfc, !PT ;  /* 0x00000018091a7812 */ /* 0x000fe200078efcff */
[----:B------:R-:W-:Y:S01]  /*58d0*/  IMAD R9, R18, 0x4, R11 ;  /* 0x0000000412097824 */ /* 0x000fe200078e020b */
[----:B------:R-:W-:Y:S01]  /*58e0*/  LEA.HI R17, R8, 0x1000, RZ, 0x1f ;  /* 0x0000100008117811 */ /* 0x000fe200078ff8ff */
[----:B------:R-:W-:Y:S01]  /*58f0*/  IMAD R11, R18, 0x4, R23 ;  /* 0x00000004120b7824 */ /* 0x000fe200078e0217 */
[----:B------:R-:W-:Y:S01]  /*5900*/  LEA.HI R27, R26, 0x1000, RZ, 0x1f ;  /* 0x000010001a1b7811 */ /* 0x000fe200078ff8ff */
[----:B------:R-:W-:Y:S01]  /*5910*/  IMAD.SHL.U32 R23, R0, 0x100, RZ ;  /* 0x0000010000177824 */ /* 0x000fe200078e00ff */
[----:B------:R-:W-:Y:S01]  /*5920*/  LOP3.LUT R49, R19, 0x3c0, RZ, 0xc0, !PT ;  /* 0x000003c013317812 */ /* 0x000fe200078ec0ff */
[----:B------:R-:W-:Y:S01]  /*5930*/  IMAD R8, R18, 0x4, R17 ;  /* 0x0000000412087824 */ /* 0x000fe200078e0211 */
[----:B------:R-:W-:Y:S01]  /*5940*/  LEA R22, R22, 0x1100, 0x2 ;  /* 0x0000110016167811 */ /* 0x000fe200078e10ff */
[----:B------:R-:W-:Y:S01]  /*5950*/  IMAD R18, R18, 0x4, R27 ;  /* 0x0000000412127824 */ /* 0x000fe200078e021b */
[----:B------:R-:W-:-:S02]  /*5960*/  LOP3.LUT R23, R23, 0x300, RZ, 0xc0, !PT ;  /* 0x0000030017177812 */ /* 0x000fc400078ec0ff */
[----:B------:R-:W-:Y:S02]  /*5970*/  LEA R130, R130, 0x1100, 0x2 ;  /* 0x0000110082827811 */ /* 0x000fe400078e10ff */
[----:B------:R-:W-:Y:S01]  /*5980*/  LOP3.LUT R27, R10, 0x200, RZ, 0xfc, !PT ;  /* 0x000002000a1b7812 */ /* 0x000fe200078efcff */
[----:B------:R-:W-:Y:S01]  /*5990*/  IMAD.IADD R104, R22, 0x1, R23 ;  /* 0x0000000116687824 */ /* 0x000fe200078e0217 */
[----:B------:R-:W-:Y:S01]  /*59a0*/  LOP3.LUT R44, R49, 0x3, R0, 0xf8, !PT ;  /* 0x00000003312c7812 */ /* 0x000fe200078ef800 */
[----:B------:R-:W-:Y:S01]  /*59b0*/  IMAD.IADD R102, R23, 0x1, R130 ;  /* 0x0000000117667824 */ /* 0x000fe200078e0282 */
[----:B------:R-:W-:Y:S02]  /*59c0*/  SHF.R.U32.HI R23, RZ, 0x2, R27 ;  /* 0x00000002ff177819 */ /* 0x000fe4000001161b */
[----:B------:R-:W-:Y:S01]  /*59d0*/  LEA.HI R17, R49, R44, RZ, 0x1c ;  /* 0x0000002c31117211 */ /* 0x000fe200078fe0ff */
[----:B------:R-:W-:Y:S01]  /*59e0*/  IMAD.SHL.U32 R20, R44, 0x4, RZ ;  /* 0x000000042c147824 */ /* 0x000fe200078e00ff */
[----:B------:R-:W-:-:S02]  /*59f0*/  LOP3.LUT R44, R23, 0xf0, RZ, 0xc0, !PT ;  /* 0x000000f0172c7812 */ /* 0x000fc400078ec0ff */
[----:B-1----:R-:W-:Y:S02]  /*5a00*/  LOP3.LUT R103, R46, 0x3, RZ, 0xc0, !PT ;  /* 0x000000032e677812 */ /* 0x002fe400078ec0ff */
[----:B------:R-:W-:Y:S01]  /*5a10*/  LOP3.LUT R108, R106, R125, RZ, 0x3c, !PT ;  /* 0x0000007d6a6c7212 */ /* 0x000fe200078e3cff */
[----:B------:R-:W-:Y:S01]  /*5a20*/  IMAD R23, R27, 0x4, R44 ;  /* 0x000000041b177824 */ /* 0x000fe200078e022c */
[----:B------:R-:W-:Y:S01]  /*5a30*/  SHF.R.U32.HI R44, RZ, 0x4, R46 ;  /* 0x00000004ff2c7819 */ /* 0x000fe2000001162e */
[----:B------:R-:W-:Y:S01]  /*5a40*/  IMAD R105, R103, 0x100, R22 ;  /* 0x0000010067697824 */ /* 0x000fe200078e0216 */
[----:B------:R-:W-:Y:S01]  /*5a50*/  LOP3.LUT R22, R45, 0x8, R6, 0xf8, !PT ;  /* 0x000000082d167812 */ /* 0x000fe200078ef806 */
[----:B------:R-:W-:Y:S01]  /*5a60*/  IMAD R108, R108, 0x4, R16 ;  /* 0x000000046c6c7824 */ /* 0x000fe200078e0210 */
[----:B------:R-:W-:Y:S01]  /*5a70*/  SGXT.U32 R44, R44, 0x3 ;  /* 0x000000032c2c781a */ /* 0x000fe20000000000 */
[----:B------:R-:W-:Y:S01]  /*5a80*/  IMAD R103, R103, 0x100, R130 ;  /* 0x0000010067677824 */ /* 0x000fe200078e0282 */
[----:B------:R-:W-:Y:S01]  /*5a90*/  LOP3.LUT R106, R106, R121, RZ, 0x3c, !PT ;  /* 0x000000796a6a7212 */ /* 0x000fe200078e3cff */
[----:B------:R-:W-:Y:S01]  /*5aa0*/  IMAD.SHL.U32 R121, R21, 0x4, RZ ;  /* 0x0000000415797824 */ /* 0x000fe200078e00ff */
[----:B------:R-:W-:Y:S01]  /*5ab0*/  LEA.HI R22, R45, R22, RZ, 0x1d ;  /* 0x000000162d167211 */ /* 0x000fe200078fe8ff */
[----:B------:R-:W-:Y:S01]  /*5ac0*/  IMAD.SHL.U32 R53, R44, 0x40, RZ ;  /* 0x000000402c357824 */ /* 0x000fe200078e00ff */
[----:B------:R-:W-:Y:S01]  /*5ad0*/  SHF.R.S32.HI R27, RZ, 0x1f, R128 ;  /* 0x0000001fff1b7819 */ /* 0x000fe20000011480 */
[----:B------:R-:W-:Y:S01]  /*5ae0*/  IMAD R106, R106, 0x4, R16 ;  /* 0x000000046a6a7824 */ /* 0x000fe200078e0210 */
[----:B------:R-:W-:-:S02]  /*5af0*/  LEA.HI R20, R49, R20, RZ, 0x1e ;  /* 0x0000001431147211 */ /* 0x000fc400078ff0ff */
[----:B------:R-:W-:Y:S02]  /*5b00*/  LOP3.LUT R16, R47, 0x8, R6, 0x78, !PT ;  /* 0x000000082f107812 */ /* 0x000fe400078e7806 */
[----:B------:R-:W-:Y:S02]  /*5b10*/  SHF.L.U64.HI R49, R128, 0x2, R27 ;  /* 0x0000000280317819 */ /* 0x000fe4000001021b */
[----:B------:R-:W-:Y:S01]  /*5b20*/  SHF.R.U32.HI R21, RZ, 0x4, R10 ;  /* 0x00000004ff157819 */ /* 0x000fe2000001160a */
[----:B------:R-:W-:Y:S01]  /*5b30*/  IMAD R16, R127, 0x10, R16 ;  /* 0x000000107f107824 */ /* 0x000fe200078e0210 */
[----:B------:R-:W-:Y:S02]  /*5b40*/  LOP3.LUT R12, R131, 0x18, R12, 0x78, !PT ;  /* 0x00000018830c7812 */ /* 0x000fe400078e780c */
[----:B------:R-:W-:Y:S02]  /*5b50*/  LOP3.LUT R21, R21, 0x1c, RZ, 0xc0, !PT ;  /* 0x0000001c15157812 */ /* 0x000fe400078ec0ff */
[----:B------:R-:W-:Y:S01]  /*5b60*/  LOP3.LUT R111, R12, R53, RZ, 0xfc, !PT ;  /* 0x000000350c6f7212 */ /* 0x000fe200078efcff */
[----:B------:R-:W-:-:S02]  /*5b70*/  IMAD.IADD R110, R53, 0x1, R12 ;  /* 0x00000001356e7824 */ /* 0x000fc400078e020c */
[----:B------:R-:W-:Y:S02]  /*5b80*/  IMAD.IADD R139, R10, 0x1, R21 ;  /* 0x000000010a8b7824 */ /* 0x000fe400078e0215 */
[C---:B--2---:R-:W-:Y:S02]  /*5b90*/  IMAD.SHL.U32 R26, R25.reuse, 0x8000, RZ ;  /* 0x00008000191a7824 */ /* 0x044fe400078e00ff */
[C---:B------:R-:W-:Y:S02]  /*5ba0*/  IMAD.SHL.U32 R51, R25.reuse, 0x80, RZ ;  /* 0x0000008019337824 */ /* 0x040fe400078e00ff */
[----:B------:R-:W-:Y:S01]  /*5bb0*/  IMAD.SHL.U32 R25, R25, 0x2000, RZ ;  /* 0x0000200019197824 */ /* 0x000fe200078e00ff */
[----:B------:R-:W-:Y:S01]  /*5bc0*/  LOP3.LUT R45, R26, R119, RZ, 0xfc, !PT ;  /* 0x000000771a2d7212 */ /* 0x000fe200078efcff */
[----:B------:R-:W-:Y:S01]  /*5bd0*/  IMAD.SHL.U32 R119, R13, 0x4, RZ ;  /* 0x000000040d777824 */ /* 0x000fe200078e00ff */
[----:B------:R-:W-:Y:S02]  /*5be0*/  LOP3.LUT R26, R51, 0x8, R2, 0xfe, !PT ;  /* 0x00000008331a7812 */ /* 0x000fe400078efe02 */
[----:B------:R-:W-:Y:S01]  /*5bf0*/  LOP3.LUT R25, R25, R53, RZ, 0xfc, !PT ;  /* 0x0000003519197212 */ /* 0x000fe200078efcff */
[----:B------:R-:W-:Y:S01]  /*5c00*/  IMAD.WIDE R44, R45, 0x4, R144 ;  /* 0x000000042d2c7825 */ /* 0x000fe200078e0290 */
[----:B------:R-:W-:-:S02]  /*5c10*/  LOP3.LUT R113, R51, R14, RZ, 0xfc, !PT ;  /* 0x0000000e33717212 */ /* 0x000fc400078efcff */
[----:B------:R-:W-:Y:S01]  /*5c20*/  LOP3.LUT R2, R51, R2, RZ, 0xfc, !PT ;  /* 0x0000000233027212 */ /* 0x000fe200078efcff */
[----:B------:R-:W-:Y:S01]  /*5c30*/  IMAD.SHL.U32 R47, R26, 0x40, RZ ;  /* 0x000000401a2f7824 */ /* 0x000fe200078e00ff */
[----:B------:R-:W-:Y:S01]  /*5c40*/  IADD3 R124, P1, R44, c[0x0][0x188], RZ ;  /* 0x000062002c7c7a10 */ /* 0x000fe20007f3e0ff */
[----:B------:R-:W-:Y:S02]  /*5c50*/  IMAD.SHL.U32 R27, R26, 0x100, RZ ;  /* 0x000001001a1b7824 */ /* 0x000fe400078e00ff */
[----:B------:R-:W-:Y:S01]  /*5c60*/  IMAD.WIDE R46, R47, 0x4, R48 ;  /* 0x000000042f2e7825 */ /* 0x000fe200078e0230 */
[----:B------:R-:W-:-:S03]  /*5c70*/  IADD3.X R125, R45, c[0x0][0x18c], RZ, P1, !PT ;  /* 0x000063002d7d7a10 */ /* 0x000fc60000ffe4ff */
[----:B------:R-:W-:Y:S01]  /*5c80*/  IMAD.WIDE R26, R27, 0x4, R144 ;  /* 0x000000041b1a7825 */ /* 0x000fe200078e0290 */
[----:B------:R-:W-:Y:S02]  /*5c90*/  IADD3 R126, P4, R46, c[0x0][0x160], RZ ;  /* 0x000058002e7e7a10 */ /* 0x000fe40007f9e0ff */
[----:B------:R-:W-:Y:S01]  /*5ca0*/  LOP3.LUT R144, R51, 0xf, R0, 0xf8, !PT ;  /* 0x0000000f33907812 */ /* 0x000fe200078ef800 */
[----:B------:R-:W-:Y:S01]  /*5cb0*/  IMAD.WIDE R48, R25, 0x4, R48 ;  /* 0x0000000419307825 */ /* 0x000fe200078e0230 */
[----:B------:R-:W-:Y:S02]  /*5cc0*/  IADD3 R122, P0, R26, c[0x0][0x188], RZ ;  /* 0x000062001a7a7a10 */ /* 0x000fe40007f1e0ff */
[----:B------:R-:W-:Y:S01]  /*5cd0*/  IADD3.X R127, R47, c[0x0][0x164], RZ, P4, !PT ;  /* 0x000059002f7f7a10 */ /* 0x000fe200027fe4ff */
[----:B------:R-:W-:Y:S01]  /*5ce0*/  IMAD.SHL.U32 R0, R15, 0x4, RZ ;  /* 0x000000040f007824 */ /* 0x000fe200078e00ff */
[----:B------:R-:W-:Y:S02]  /*5cf0*/  IADD3 R130, P5, R48, c[0x0][0x160], RZ ;  /* 0x0000580030827a10 */ /* 0x000fe40007fbe0ff */
[----:B------:R-:W-:-:S02]  /*5d00*/  IADD3.X R123, R27, c[0x0][0x18c], RZ, P0, !PT ;  /* 0x000063001b7b7a10 */ /* 0x000fc400007fe4ff */
[----:B------:R-:W-:Y:S02]  /*5d10*/  IADD3.X R133, R49, c[0x0][0x164], RZ, P5, !PT ;  /* 0x0000590031857a10 */ /* 0x000fe40002ffe4ff */
[----:B------:R-:W-:Y:S02]  /*5d20*/  IMNMX.U32 R145, R24, 0x4, PT ;  /* 0x0000000418917817 */ /* 0x000fe40003800000 */
.L_x_8:
[C---:B------:R-:W-:Y:S01]  /*5d30*/  IADD3 R12, R2.reuse, 0x8, RZ ;  /* 0x00000008020c7810 */ /* 0x040fe20007ffe0ff */
[----:B------:R-:W-:Y:S01]  /*5d40*/  IMAD.MOV.U32 R44, RZ, RZ, R130 ;  /* 0x000000ffff2c7224 */ /* 0x000fe200078e0082 */
[----:B------:R-:W-:Y:S01]  /*5d50*/  ISETP.GE.AND P1, PT, R2, 0x40, PT ;  /* 0x000000400200780c */ /* 0x000fe20003f26270 */
[----:B------:R-:W-:Y:S01]  /*5d60*/  IMAD.MOV.U32 R45, RZ, RZ, R133 ;  /* 0x000000ffff2d7224 */ /* 0x000fe200078e0085 */
[----:B------:R-:W-:Y:S01]  /*5d70*/  ISETP.GE.AND P4, PT, R12, 0x40, PT ;  /* 0x000000400c00780c */ /* 0x000fe20003f86270 */
[----:B------:R-:W-:Y:S01]  /*5d80*/  CS2R R24, SRZ ;  /* 0x0000000000187805 */ /* 0x000fe2000001ff00 */
[----:B------:R-:W-:Y:S01]  /*5d90*/  CS2R R26, SRZ ;  /* 0x00000000001a7805 */ /* 0x000fe2000001ff00 */
[----:B------:R-:W-:Y:S01]  /*5da0*/  CS2R R12, SRZ ;  /* 0x00000000000c7805 */ /* 0x000fe2000001ff00 */
[----:B------:R-:W-:Y:S01]  /*5db0*/  CS2R R14, SRZ ;  /* 0x00000000000e7805 */ /* 0x000fe2000001ff00 */
[----:B------:R-:W-:-:S04]  /*5dc0*/  IMAD.WIDE.U32 R46, R137, 0x4, R44 ;  /* 0x00000004892e7825 */ /* 0x000fc800078e002c */
[----:B------:R-:W-:Y:S02]  /*5dd0*/  IMAD.WIDE.U32 R44, R137, 0x4, R126 ;  /* 0x00000004892c7825 */ /* 0x000fe400078e007e */
[----:B------:R0:W2:Y:S04]  /*5de0*/  @!P1 LDG.E.128 R24, [R46.64] ;  /* 0x000000082e189981 */ /* 0x0000a8000c1e1d00 */
[----:B------:R1:W3:Y:S01]  /*5df0*/  @!P4 LDG.E.128 R12, [R44.64] ;  /* 0x000000082c0cc981 */ /* 0x0002e2000c1e1d00 */
[C---:B------:R-:W-:Y:S01]  /*5e00*/  ISETP.GE.AND P0, PT, R113.reuse, 0x40, PT ;  /* 0x000000407100780c */ /* 0x040fe20003f06270 */
[----:B------:R-:W-:Y:S01]  /*5e10*/  CS2R R96, SRZ ;  /* 0x0000000000607805 */ /* 0x000fe2000001ff00 */
[----:B------:R-:W-:Y:S01]  /*5e20*/  IMAD.WIDE R48, R113, 0x4, R142 ;  /* 0x0000000471307825 */ /* 0x000fe200078e028e */
[----:B------:R-:W-:Y:S01]  /*5e30*/  BAR.SYNC.DEFER_BLOCKING 0x0 ;  /* 0x0000000000007b1d */ /* 0x000fe20000010000 */
[----:B------:R-:W-:-:S04]  /*5e40*/  ISETP.GE.AND P5, PT, R144, 0x40, PT ;  /* 0x000000409000780c */ /* 0x000fc80003fa6270 */
[----:B------:R-:W-:Y:S01]  /*5e50*/  SEL R153, RZ, 0x1, P5 ;  /* 0x00000001ff997807 */ /* 0x000fe20002800000 */
[----:B-1----:R-:W-:Y:S01]  /*5e60*/  CS2R R44, SRZ ;  /* 0x00000000002c7805 */ /* 0x002fe2000001ff00 */
[----:B------:R-:W-:Y:S01]  /*5e70*/  IMAD.WIDE.U32 R148, R137, 0x4, R124 ;  /* 0x0000000489947825 */ /* 0x000fe200078e007c */
[----:B0-----:R-:W-:-:S03]  /*5e80*/  CS2R R46, SRZ ;  /* 0x00000000002e7805 */ /* 0x001fc6000001ff00 */
[----:B------:R-:W-:Y:S01]  /*5e90*/  IMAD.WIDE.U32 R150, R137, 0x4, R122 ;  /* 0x0000000489967825 */ /* 0x000fe200078e007a */
[----:B--2---:R-:W-:Y:S04]  /*5ea0*/  STS.128 [R129.X4], R24 ;  /* 0x0000001881007388 */ /* 0x004fe80000004c00 */
[----:B---3--:R-:W-:Y:S04]  /*5eb0*/  STS.128 [R129.X4+0x800], R12 ;  /* 0x0008000c81007388 */ /* 0x008fe80000004c00 */
[----:B------:R-:W-:Y:S04]  /*5ec0*/  STS [R9+0x1000], R24 ;  /* 0x0010001809007388 */ /* 0x000fe80000000800 */
[----:B------:R0:W-:Y:S04]  /*5ed0*/  STS [R8+0x20], R25 ;  /* 0x0000201908007388 */ /* 0x0001e80000000800 */
[----:B------:R-:W-:Y:S04]  /*5ee0*/  STS [R11+0x40], R26 ;  /* 0x0000401a0b007388 */ /* 0x000fe80000000800 */
[----:B------:R1:W-:Y:S04]  /*5ef0*/  STS [R18+0x60], R27 ;  /* 0x0000601b12007388 */ /* 0x0003e80000000800 */
        /* <DEDUP_REMOVED lines=11> */
[----:B------:R2:W3:Y:S01]  /*5fb0*/  @!P0 LDG.E.64 R96, [R48.64] ;  /* 0x0000000830608981 */ /* 0x0004e2000c1e1b00 */
[----:B0-----:R-:W-:Y:S01]  /*5fc0*/  CS2R R24, SRZ ;  /* 0x0000000000187805 */ /* 0x001fe2000001ff00 */
[----:B-1----:R-:W-:-:S02]  /*5fd0*/  CS2R R26, SRZ ;  /* 0x00000000001a7805 */ /* 0x002fc4000001ff00 */
        /* <DEDUP_REMOVED lines=15> */
[----:B--2---:R-:W-:Y:S04]  /*60d0*/  LDSM.16.M88.4 R48, [R114+0x2500] ;  /* 0x002500007230783b */ /* 0x004fe80000000200 */
        /* <DEDUP_REMOVED lines=8> */
[----:B------:R-:W4:Y:S04]  /*6160*/  @!P1 LDG.E.128 R24, [R148.64] ;  /* 0x0000000894189981 */ /* 0x000f28000c1e1d00 */
[----:B------:R-:W5:Y:S01]  /*6170*/  @!P4 LDG.E.128 R44, [R150.64] ;  /* 0x00000008962cc981 */ /* 0x000f62000c1e1d00 */
[----:B0-----:R-:W-:Y:S01]  /*6180*/  HMMA.1688.F32.TF32 R88, R88, R12, RZ ;  /* 0x0000000c5858723c */ /* 0x001fe200000810ff */
[----:B-1----:R-:W-:-:S02]  /*6190*/  LOP3.LUT R147, R147, 0x1, RZ, 0xc0, !PT ;  /* 0x0000000193937812 */ /* 0x002fc400078ec0ff */
[----:B------:R-:W0:Y:S01]  /*61a0*/  LDS.U8 R12, [R22] ;  /* 0x00000000160c7984 */ /* 0x000e220000000000 */
[----:B--2---:R-:W-:Y:S02]  /*61b0*/  LOP3.LUT R146, R146, 0x1, RZ, 0xc0, !PT ;  /* 0x0000000192927812 */ /* 0x004fe400078ec0ff */
[----:B------:R-:W-:Y:S01]  /*61c0*/  ISETP.NE.U32.AND P1, PT, R147, 0x1, PT ;  /* 0x000000019300780c */ /* 0x000fe20003f25070 */
[----:B------:R-:W1:Y:S01]  /*61d0*/  LDS.U8 R13, [R22+0x1] ;  /* 0x00000100160d7984 */ /* 0x000e620000000000 */
[----:B------:R-:W-:-:S15]  /*61e0*/  ISETP.NE.U32.AND P4, PT, R146, 0x1, PT ;  /* 0x000000019200780c */ /* 0x000fde0003f85070 */
[----:B------:R-:W-:-:S01]  /*61f0*/  NOP ;  /* 0x0000000000007918 */ /* 0x000fc20000000000 */
[----:B------:R-:W-:Y:S01]  /*6200*/  HMMA.1688.F32.TF32 R84, R84, R14, R88 ;  /* 0x0000000e5454723c */ /* 0x000fe20000081058 */
[----:B0-----:R-:W-:Y:S02]  /*6210*/  LOP3.LUT R12, R12, 0x1, RZ, 0xc0, !PT ;  /* 0x000000010c0c7812 */ /* 0x001fe400078ec0ff */
[----:B-1----:R-:W-:-:S15]  /*6220*/  LOP3.LUT R13, R13, 0x1, RZ, 0xc0, !PT ;  /* 0x000000010d0d7812 */ /* 0x002fde00078ec0ff */
[----:B------:R-:W-:-:S06]  /*6230*/  NOP ;  /* 0x0000000000007918 */ /* 0x000fcc0000000000 */
[----:B------:R-:W-:Y:S01]  /*6240*/  HMMA.1688.F32.TF32 R76, R76, R80, R84 ;  /* 0x000000504c4c723c */ /* 0x000fe20000081054 */
[----:B------:R-:W-:-:S15]  /*6250*/  ISETP.NE.U32.AND P6, PT, R13, 0x1, PT ;  /* 0x000000010d00780c */ /* 0x000fde0003fc5070 */
[----:B------:R-:W-:-:S08]  /*6260*/  NOP ;  /* 0x0000000000007918 */ /* 0x000fd00000000000 */
[----:B------:R-:W-:-:S15]  /*6270*/  HMMA.1688.F32.TF32 R72, R72, R82, R76 ;  /* 0x000000524848723c */ /* 0x000fde000008104c */
[----:B------:R-:W-:-:S09]  /*6280*/  NOP ;  /* 0x0000000000007918 */ /* 0x000fd20000000000 */
[----:B------:R-:W-:Y:S01]  /*6290*/  HMMA.1688.F32.TF32 R64, R64, R68, R72 ;  /* 0x000000444040723c */ /* 0x000fe20000081048 */
[----:B---3--:R-:W-:-:S04]  /*62a0*/  FSETP.NEU.AND P5, PT, R96, -INF , PT ;  /* 0xff8000006000780b */ /* 0x008fc80003fad000 */
[----:B------:R-:W-:-:S15]  /*62b0*/  FSEL R96, R96, RZ, P5 ;  /* 0x000000ff60607208 */ /* 0x000fde0002800000 */
[----:B------:R-:W-:-:S04]  /*62c0*/  NOP ;  /* 0x0000000000007918 */ /* 0x000fc80000000000 */
[----:B------:R-:W-:Y:S01]  /*62d0*/  HMMA.1688.F32.TF32 R60, R60, R70, R64 ;  /* 0x000000463c3c723c */ /* 0x000fe20000081040 */
[----:B------:R-:W-:-:S04]  /*62e0*/  FSETP.NEU.AND P5, PT, R97, -INF , PT ;  /* 0xff8000006100780b */ /* 0x000fc80003fad000 */
[----:B------:R-:W-:Y:S02]  /*62f0*/  FSEL R97, R97, RZ, P5 ;  /* 0x000000ff61617208 */ /* 0x000fe40002800000 */
[----:B------:R-:W-:Y:S01]  /*6300*/  ISETP.NE.U32.AND P5, PT, R12, 0x1, PT ;  /* 0x000000010c00780c */ /* 0x000fe20003fa5070 */
[----:B------:R-:W-:-:S15]  /*6310*/  IMAD.WIDE R66, R113, 0x4, R140 ;  /* 0x0000000471427825 */ /* 0x000fde00078e028c */
[----:B------:R-:W-:-:S01]  /*6320*/  NOP ;  /* 0x0000000000007918 */ /* 0x000fc20000000000 */
[----:B------:R-:W-:Y:S07]  /*6330*/  HMMA.1688.F32.TF32 R52, R52, R56, R60 ;  /* 0x000000383434723c */ /* 0x000fee000008103c */
[----:B------:R-:W-:-:S15]  /*6340*/  CS2R R60, SRZ ;  /* 0x00000000003c7805 */ /* 0x000fde000001ff00 */
[----:B------:R-:W-:-:S02]  /*6350*/  NOP ;  /* 0x0000000000007918 */ /* 0x000fc40000000000 */
        /* <DEDUP_REMOVED lines=9> */
[----:B------:R-:W-:Y:S02]  /*63f0*/  FMUL R51, R51, 1.4426950216293334961 ;  /* 0x3fb8aa3b33337820 */ /* 0x000fe40000400000 */
[----:B------:R-:W-:Y:S02]  /*6400*/  FSEL R15, R48, -INF , !P1 ;  /* 0xff800000300f7808 */ /* 0x000fe40004800000 */
[----:B------:R-:W-:-:S03]  /*6410*/  FSEL R12, R49, -INF , !P4 ;  /* 0xff800000310c7808 */ /* 0x000fc60006000000 */
[----:B------:R-:W-:Y:S01]  /*6420*/  FADD R56, -R96, R15 ;  /* 0x0000000f60387221 */ /* 0x000fe20000000100 */
[----:B------:R-:W-:Y:S01]  /*6430*/  FSEL R15, R50, -INF , !P5 ;  /* 0xff800000320f7808 */ /* 0x000fe20006800000 */
[----:B------:R-:W-:Y:S01]  /*6440*/  FADD R57, -R97, R12 ;  /* 0x0000000c61397221 */ /* 0x000fe20000000100 */
[----:B------:R-:W-:-:S03]  /*6450*/  FSEL R12, R51, -INF , !P6 ;  /* 0xff800000330c7808 */ /* 0x000fc60007000000 */
[----:B------:R-:W-:Y:S01]  /*6460*/  FADD R15, -R96, R15 ;  /* 0x0000000f600f7221 */ /* 0x000fe20000000100 */
[----:B------:R-:W-:Y:S01]  /*6470*/  MUFU.EX2 R56, R56 ;  /* 0x0000003800387308 */ /* 0x000fe20000000800 */
[----:B------:R-:W-:-:S07]  /*6480*/  FADD R12, -R97, R12 ;  /* 0x0000000c610c7221 */ /* 0x000fce0000000100 */
[----:B------:R-:W0:Y:S08]  /*6490*/  MUFU.EX2 R57, R57 ;  /* 0x0000003900397308 */ /* 0x000e300000000800 */
[----:B------:R-:W-:Y:S08]  /*64a0*/  MUFU.EX2 R58, R15 ;  /* 0x0000000f003a7308 */ /* 0x000ff00000000800 */
[----:B------:R-:W1:Y:S01]  /*64b0*/  MUFU.EX2 R59, R12 ;  /* 0x0000000c003b7308 */ /* 0x000e620000000800 */
[----:B0-----:R-:W-:Y:S04]  /*64c0*/  STS.64 [R16.X4+0x2100], R56 ;  /* 0x0021003810007388 */ /* 0x001fe80000004a00 */
[----:B-1----:R-:W-:Y:S04]  /*64d0*/  STS.64 [R16.X4+0x2300], R58 ;  /* 0x0023003a10007388 */ /* 0x002fe80000004a00 */
[----:B----4-:R-:W-:Y:S04]  /*64e0*/  STS.128 [R111.X4+0x1100], R24 ;  /* 0x001100186f007388 */ /* 0x010fe80000004c00 */
[----:B-----5:R-:W-:Y:S04]  /*64f0*/  STS.128 [R110.X4+0x1900], R44 ;  /* 0x0019002c6e007388 */ /* 0x020fe80000004c00 */
[----:B------:R-:W-:Y:S06]  /*6500*/  BAR.SYNC.DEFER_BLOCKING 0x0 ;  /* 0x0000000000007b1d */ /* 0x000fec0000010000 */
[----:B------:R-:W-:Y:S04]  /*6510*/  STS.128 [R139.X4], R24 ;  /* 0x000000188b007388 */ /* 0x000fe80000004c00 */
[----:B------:R-:W-:Y:S04]  /*6520*/  STS.128 [R23], R44 ;  /* 0x0000002c17007388 */ /* 0x000fe80000000c00 */
[----:B------:R-:W-:Y:S06]  /*6530*/  BAR.SYNC.DEFER_BLOCKING 0x0 ;  /* 0x0000000000007b1d */ /* 0x000fec0000010000 */
[----:B------:R-:W2:Y:S01]  /*6540*/  @!P0 LDG.E.64 R60, [R66.64] ;  /* 0x00000008423c8981 */ /* 0x000ea2000c1e1b00 */
[----:B------:R-:W-:Y:S01]  /*6550*/  UIADD3 UR4, UR4, 0x1, URZ ;  /* 0x0000000104047890 */ /* 0x000fe2000fffe03f */
[----:B------:R-:W-:-:S02]  /*6560*/  IADD3 R113, R113, 0x10, RZ ;  /* 0x0000001071717810 */ /* 0x000fc40007ffe0ff */
[----:B------:R-:W-:Y:S01]  /*6570*/  LDS R12, [R17.X4] ;  /* 0x00000000110c7984 */ /* 0x000fe20000004800 */
[----:B------:R-:W-:Y:S02]  /*6580*/  IADD3 R144, R144, 0x10, RZ ;  /* 0x0000001090907810 */ /* 0x000fe40007ffe0ff */
[----:B------:R-:W-:Y:S01]  /*6590*/  ISETP.NE.AND P0, PT, R145, UR4, PT ;  /* 0x0000000491007c0c */ /* 0x000fe2000bf05270 */
[----:B------:R-:W-:Y:S01]  /*65a0*/  LDS R13, [R20+0x10] ;  /* 0x00001000140d7984 */ /* 0x000fe20000000800 */
[----:B------:R-:W-:-:S03]  /*65b0*/  IADD3 R2, R2, 0x10, RZ ;  /* 0x0000001002027810 */ /* 0x000fc60007ffe0ff */
[----:B------:R-:W0:Y:S04]  /*65c0*/  LDSM.16.M88.4 R52, [R121+0x3500] ;  /* 0x003500007934783b */ /* 0x000e280000000200 */
[----:B------:R-:W-:Y:S04]  /*65d0*/  LDS R64, [R20+0x20] ;  /* 0x0000200014407984 */ /* 0x000fe80000000800 */
[----:B------:R-:W-:Y:S04]  /*65e0*/  LDS R65, [R20+0x30] ;  /* 0x0000300014417984 */ /* 0x000fe80000000800 */
[----:B------:R-:W1:Y:S04]  /*65f0*/  LDSM.16.M88.4 R48, [R120+0x3500] ;  /* 0x003500007830783b */ /* 0x000e680000000200 */
[----:B------:R-:W-:Y:S04]  /*6600*/  LDS R62, [R20+0x40] ;  /* 0x00004000143e7984 */ /* 0x000fe80000000800 */
[----:B------:R-:W-:Y:S04]  /*6610*/  LDS R63, [R20+0x50] ;  /* 0x00005000143f7984 */ /* 0x000fe80000000800 */
[----:B------:R-:W-:Y:S04]  /*6620*/  LDS R46, [R20+0x60] ;  /* 0x00006000142e7984 */ /* 0x000fe80000000800 */
[----:B------:R-:W-:Y:S04]  /*6630*/  LDS R47, [R20+0x70] ;  /* 0x00007000142f7984 */ /* 0x000fe80000000800 */
[----:B------:R-:W-:Y:S04]  /*6640*/  LDSM.16.M88.4 R24, [R118+0x3500] ;  /* 0x003500007618783b */ /* 0x000fe80000000200 */
[----:B------:R-:W-:Y:S01]  /*6650*/  LDS R44, [R20+0x80] ;  /* 0x00008000142c7984 */ /* 0x000fe20000000800 */
[----:B0-----:R-:W-:Y:S03]  /*6660*/  HMMA.1688.F32.TF32 R52, R52, R12, RZ ;  /* 0x0000000c3434723c */ /* 0x001fe600000810ff */
[----:B------:R-:W0:Y:S04]  /*6670*/  LDSM.16.M88.4 R12, [R119+0x3500] ;  /* 0x00350000770c783b */ /* 0x000e280000000200 */
[----:B------:R-:W-:-:S15]  /*6680*/  LDS R45, [R20+0x90] ;  /* 0x00009000142d7984 */ /* 0x000fde0000000800 */
[----:B------:R-:W-:-:S02]  /*6690*/  NOP ;  /* 0x0000000000007918 */ /* 0x000fc40000000000 */
[----:B-1----:R-:W-:Y:S01]  /*66a0*/  HMMA.1688.F32.TF32 R48, R48, R64, R52 ;  /* 0x000000403030723c */ /* 0x002fe20000081034 */
[----:B------:R-:W-:Y:S04]  /*66b0*/  LDS R52, [R20+0xc0] ;  /* 0x0000c00014347984 */ /* 0x000fe80000000800 */
[----:B------:R-:W-:Y:S04]  /*66c0*/  LDS R53, [R20+0xd0] ;  /* 0x0000d00014357984 */ /* 0x000fe80000000800 */
[----:B------:R-:W-:Y:S04]  /*66d0*/  LDS R54, [R102+0x800] ;  /* 0x0008000066367984 */ /* 0x000fe80000000800 */
[----:B------:R-:W-:Y:S11]  /*66e0*/  LDS R55, [R102+0xc00] ;  /* 0x000c000066377984 */ /* 0x000ff60000000800 */
[----:B0-----:R-:W-:Y:S01]  /*66f0*/  HMMA.1688.F32.TF32 R48, R12, R62, R48 ;  /* 0x0000003e0c30723c */ /* 0x001fe20000081030 */
[----:B------:R-:W0:-:S15]  /*6700*/  LDSM.16.M88.4 R12, [R117+0x3500] ;  /* 0x00350000750c783b */ /* 0x000e1e0000000200 */
[----:B------:R-:W-:-:S08]  /*6710*/  NOP ;  /* 0x0000000000007918 */ /* 0x000fd00000000000 */
[----:B------:R-:W-:Y:S01]  /*6720*/  HMMA.1688.F32.TF32 R48, R24, R46, R48 ;  /* 0x0000002e1830723c */ /* 0x000fe20000081030 */
[----:B------:R-:W-:Y:S04]  /*6730*/  LDS R46, [R20+0xa0] ;  /* 0x0000a000142e7984 */ /* 0x000fe80000000800 */
[----:B------:R-:W-:Y:S04]  /*6740*/  LDS R47, [R20+0xb0] ;  /* 0x0000b000142f7984 */ /* 0x000fe80000000800 */
[----:B------:R-:W1:-:S15]  /*6750*/  LDSM.16.M88.4 R24, [R116+0x3500] ;  /* 0x003500007418783b */ /* 0x000e5e0000000200 */
[----:B0-----:R-:W-:Y:S01]  /*6760*/  HMMA.1688.F32.TF32 R48, R12, R44, R48 ;  /* 0x0000002c0c30723c */ /* 0x001fe20000081030 */
[----:B------:R-:W0:-:S15]  /*6770*/  LDSM.16.M88.4 R12, [R115+0x3500] ;  /* 0x00350000730c783b */ /* 0x000e1e0000000200 */
[----:B------:R-:W-:-:S08]  /*6780*/  NOP ;  /* 0x0000000000007918 */ /* 0x000fd00000000000 */
[----:B-1----:R-:W-:Y:S01]  /*6790*/  HMMA.1688.F32.TF32 R24, R24, R46, R48 ;  /* 0x0000002e1818723c */ /* 0x002fe20000081030 */
[----:B------:R-:W-:Y:S04]  /*67a0*/  LDS R48, [R20+0xe0] ;  /* 0x0000e00014307984 */ /* 0x000fe80000000800 */
[----:B------:R-:W-:Y:S04]  /*67b0*/  LDS R49, [R20+0xf0] ;  /* 0x0000f00014317984 */ /* 0x000fe80000000800 */
[----:B------:R-:W1:-:S15]  /*67c0*/  LDSM.16.M88.4 R44, [R114+0x3500] ;  /* 0x00350000722c783b */ /* 0x000e5e0000000200 */
[----:B0-----:R-:W-:Y:S01]  /*67d0*/  HMMA.1688.F32.TF32 R12, R12, R52, R24 ;  /* 0x000000340c0c723c */ /* 0x001fe20000081018 */
[----:B------:R-:W-:Y:S04]  /*67e0*/  LDS R52, [R104+0x800] ;  /* 0x0008000068347984 */ /* 0x000fe80000000800 */
[----:B------:R-:W-:-:S15]  /*67f0*/  LDS R53, [R104+0xc00] ;  /* 0x000c000068357984 */ /* 0x000fde0000000800 */
[----:B------:R-:W-:-:S04]  /*6800*/  NOP ;  /* 0x0000000000007918 */ /* 0x000fc80000000000 */
[----:B-1----:R-:W-:Y:S01]  /*6810*/  HMMA.1688.F32.TF32 R12, R44, R48, R12 ;  /* 0x000000302c0c723c */ /* 0x002fe2000008100c */
[----:B------:R-:W-:-:S15]  /*6820*/  LDSM.16.M88.4 R48, [R112+0x2100] ;  /* 0x002100007030783b */ /* 0x000fde0000000200 */
[----:B------:R-:W-:-:S08]  /*6830*/  NOP ;  /* 0x0000000000007918 */ /* 0x000fd00000000000 */
[--C-:B--2---:R-:W-:Y:S01]  /*6840*/  FADD R25, R12, -R60.reuse ;  /* 0x8000003c0c197221 */ /* 0x104fe20000000000 */
[--C-:B------:R-:W-:Y:S01]  /*6850*/  FADD R12, R13, -R61.reuse ;  /* 0x8000003d0d0c7221 */ /* 0x100fe20000000000 */
[----:B------:R-:W-:Y:S01]  /*6860*/  FADD R13, R14, -R60 ;  /* 0x8000003c0e0d7221 */ /* 0x000fe20000000000 */
[----:B------:R-:W-:Y:S01]  /*6870*/  FADD R14, R15, -R61 ;  /* 0x8000003d0f0e7221 */ /* 0x000fe20000000000 */
[----:B------:R-:W-:Y:S01]  /*6880*/  FMUL R25, R56, R25 ;  /* 0x0000001938197220 */ /* 0x000fe20000400000 */
[----:B------:R-:W-:Y:S01]  /*6890*/  FMUL R12, R57, R12 ;  /* 0x0000000c390c7220 */ /* 0x000fe20000400000 */
[----:B------:R-:W-:Y:S01]  /*68a0*/  FMUL R13, R58, R13 ;  /* 0x0000000d3a0d7220 */ /* 0x000fe20000400000 */
[----:B------:R-:W-:Y:S01]  /*68b0*/  FMUL R14, R59, R14 ;  /* 0x0000000e3b0e7220 */ /* 0x000fe20000400000 */
[----:B------:R-:W-:Y:S01]  /*68c0*/  LDS R58, [R105] ;  /* 0x00000000693a7984 */ /* 0x000fe20000000800 */
[----:B------:R-:W-:Y:S02]  /*68d0*/  FSEL R60, R25, RZ, !P1 ;  /* 0x000000ff193c7208 */ /* 0x000fe40004800000 */
[----:B------:R-:W-:Y:S01]  /*68e0*/  FSEL R61, R12, RZ, !P4 ;  /* 0x000000ff0c3d7208 */ /* 0x000fe20006000000 */
[----:B------:R-:W0:Y:S01]  /*68f0*/  LDS R59, [R104+0x400] ;  /* 0x00040000683b7984 */ /* 0x000e220000000800 */
[----:B------:R-:W-:-:S02]  /*6900*/  FSEL R63, R14, RZ, !P6 ;  /* 0x000000ff0e3f7208 */ /* 0x000fc40007000000 */
[----:B------:R-:W-:Y:S01]  /*6910*/  FSEL R62, R13, RZ, !P5 ;  /* 0x000000ff0d3e7208 */ /* 0x000fe20006800000 */
[----:B------:R-:W-:Y:S01]  /*6920*/  LDS R56, [R103] ;  /* 0x0000000067387984 */ /* 0x000fe20000000800 */
[----:B------:R-:W-:Y:S02]  /*6930*/  IADD3 R122, P1, R122, 0x4000, RZ ;  /* 0x000040007a7a7810 */ /* 0x000fe40007f3e0ff */
[----:B------:R-:W-:Y:S01]  /*6940*/  IADD3 R124, P4, R124, 0x4000, RZ ;  /* 0x000040007c7c7810 */ /* 0x000fe20007f9e0ff */
[----:B------:R-:W1:Y:S01]  /*6950*/  LDS R57, [R102+0x400] ;  /* 0x0004000066397984 */ /* 0x000e620000000800 */
[----:B------:R-:W-:Y:S01]  /*6960*/  IADD3 R126, P5, R126, 0x1000, RZ ;  /* 0x000010007e7e7810 */ /* 0x000fe20007fbe0ff */
[----:B------:R-:W-:Y:S01]  /*6970*/  IMAD.X R123, RZ, RZ, R123, P1 ;  /* 0x000000ffff7b7224 */ /* 0x000fe200008e067b */
[----:B------:R-:W-:Y:S01]  /*6980*/  IADD3 R130, P6, R130, 0x1000, RZ ;  /* 0x0000100082827810 */ /* 0x000fe20007fde0ff */
[----:B------:R-:W2:Y:S01]  /*6990*/  LDSM.16.M88.4 R24, [R0+0x2100] ;  /* 0x002100000018783b */ /* 0x000ea20000000200 */
[----:B------:R-:W-:-:S02]  /*69a0*/  IMAD.X R125, RZ, RZ, R125, P4 ;  /* 0x000000ffff7d7224 */ /* 0x000fc400020e067d */
[----:B------:R-:W-:Y:S01]  /*69b0*/  IMAD.X R127, RZ, RZ, R127, P5 ;  /* 0x000000ffff7f7224 */ /* 0x000fe200028e067f */
[----:B------:R-:W-:Y:S01]  /*69c0*/  BAR.SYNC.DEFER_BLOCKING 0x0 ;  /* 0x0000000000007b1d */ /* 0x000fe20000010000 */
[----:B------:R-:W-:-:S05]  /*69d0*/  IMAD.X R133, RZ, RZ, R133, P6 ;  /* 0x000000ffff857224 */ /* 0x000fca00030e0685 */
[----:B------:R-:W-:Y:S01]  /*69e0*/  STS.64 [R16.X4], R60 ;  /* 0x0000003c10007388 */ /* 0x000fe20000004a00 */
[C---:B0-----:R-:W-:Y:S03]  /*69f0*/  HMMA.1688.F32.TF32 R32, R48.reuse, R58, R32 ;  /* 0x0000003a3020723c */ /* 0x041fe60000081020 */
[----:B------:R-:W-:Y:S04]  /*6a00*/  STS.64 [R16.X4+0x200], R62 ;  /* 0x0002003e10007388 */ /* 0x000fe80000004a00 */
[----:B------:R-:W-:Y:S01]  /*6a10*/  BAR.SYNC.DEFER_BLOCKING 0x0 ;  /* 0x0000000000007b1d */ /* 0x000fe20000010000 */
[----:B-1----:R-:W-:-:S15]  /*6a20*/  HMMA.1688.F32.TF32 R28, R48, R56, R28 ;  /* 0x00000038301c723c */ /* 0x002fde000008101c */
[----:B------:R-:W-:-:S01]  /*6a30*/  NOP ;  /* 0x0000000000007918 */ /* 0x000fc20000000000 */
[C---:B--2---:R-:W-:Y:S01]  /*6a40*/  HMMA.1688.F32.TF32 R32, R24.reuse, R52, R32 ;  /* 0x000000341820723c */ /* 0x044fe20000081020 */
[----:B------:R-:W0:Y:S07]  /*6a50*/  LDSM.16.M88.4 R44, [R112] ;  /* 0x00000000702c783b */ /* 0x000e2e0000000200 */
[----:B------:R-:W-:Y:S01]  /*6a60*/  HMMA.1688.F32.TF32 R28, R24, R54, R28 ;  /* 0x00000036181c723c */ /* 0x000fe2000008101c */
[----:B------:R-:W1:Y:S07]  /*6a70*/  LDSM.16.M88.4 R12, [R0] ;  /* 0x00000000000c783b */ /* 0x000e6e0000000200 */
[C---:B0-----:R-:W-:Y:S08]  /*6a80*/  HMMA.1688.F32.TF32 R40, R44.reuse, R92, R40 ;  /* 0x0000005c2c28723c */ /* 0x041ff00000081028 */
[----:B------:R-:W-:-:S15]  /*6a90*/  HMMA.1688.F32.TF32 R36, R44, R94, R36 ;  /* 0x0000005e2c24723c */ /* 0x000fde0000081024 */
[----:B------:R-:W-:-:S01]  /*6aa0*/  NOP ;  /* 0x0000000000007918 */ /* 0x000fc20000000000 */
[C---:B-1----:R-:W-:Y:S08]  /*6ab0*/  HMMA.1688.F32.TF32 R40, R12.reuse, R98, R40 ;  /* 0x000000620c28723c */ /* 0x042ff00000081028 */
[----:B------:R-:W-:Y:S01]  /*6ac0*/  HMMA.1688.F32.TF32 R36, R12, R100, R36 ;  /* 0x000000640c24723c */ /* 0x000fe20000081024 */
[----:B------:R-:W-:Y:S07]  /*6ad0*/  @P0 BRA `(.L_x_8) ;  /* 0xfffff25000000947 */ /* 0x000fee000383ffff */
.L_x_7:
[----:B------:R-:W-:-:S06]  /*6ae0*/  NOP ;  /* 0x0000000000007918 */ /* 0x000fcc0000000000 */
[----:B------:R-:W-:Y:S01]  /*6af0*/  LOP3.LUT R0, R19, 0x1c0, RZ, 0xc0, !PT ;  /* 0x000001c013007812 */ /* 0x000fe200078ec0ff */
[----:B------:R-:W-:Y:S01]  /*6b00*/  BAR.SYNC.DEFER_BLOCKING 0x0 ;  /* 0x0000000000007b1d */ /* 0x000fe20000010000 */
[----:B------:R-:W-:Y:S01]  /*6b10*/  IMAD.IADD R10, R21, 0x1, R10 ;  /* 0x00000001150a7824 */ /* 0x000fe200078e020a */
[----:B------:R-:W-:Y:S01]  /*6b20*/  FMUL R40, R40, 0.125 ;  /* 0x3e00000028287820 */ /* 0x000fe20000400000 */
[----:B------:R-:W-:Y:S01]  /*6b30*/  LOP3.LUT R7, R0, 0x6, R7, 0xf8, !PT ;  /* 0x0000000600077812 */ /* 0x000fe200078ef807 */
[----:B------:R-:W-:Y:S01]  /*6b40*/  IMAD.MOV.U32 R139, RZ, RZ, 0x4 ;  /* 0x00000004ff8b7424 */ /* 0x000fe200078e00ff */
[----:B------:R-:W-:Y:S01]  /*6b50*/  FMUL R41, R41, 0.125 ;  /* 0x3e00000029297820 */ /* 0x000fe20000400000 */
[----:B------:R-:W-:Y:S01]  /*6b60*/  IMAD.SHL.U32 R10, R10, 0x4, RZ ;  /* 0x000000040a0a7824 */ /* 0x000fe200078e00ff */
[--C-:B------:R-:W-:Y:S01]  /*6b70*/  LOP3.LUT R7, R7, 0x8, R6.reuse, 0xf8, !PT ;  /* 0x0000000807077812 */ /* 0x100fe200078ef806 */
[----:B------:R-:W-:Y:S01]  /*6b80*/  IMAD.WIDE R138, R138, R139, c[0x0][0x198] ;  /* 0x000066008a8a7625 */ /* 0x000fe200078e028b */
[----:B------:R-:W-:Y:S01]  /*6b90*/  FMUL R36, R36, 0.125 ;  /* 0x3e00000024247820 */ /* 0x000fe20000400000 */
[----:B------:R-:W-:Y:S01]  /*6ba0*/  FMUL R37, R37, 0.125 ;  /* 0x3e00000025257820 */ /* 0x000fe20000400000 */
[----:B------:R-:W-:Y:S01]  /*6bb0*/  LOP3.LUT R7, R7, 0x10, R6, 0xf8, !PT ;  /* 0x0000001007077812 */ /* 0x000fe200078ef806 */
[----:B------:R-:W-:Y:S01]  /*6bc0*/  IMAD.SHL.U32 R3, R136, 0x100, RZ ;  /* 0x0000010088037824 */ /* 0x000fe200078e00ff */
[----:B------:R-:W-:Y:S01]  /*6bd0*/  FMUL R42, R42, 0.125 ;  /* 0x3e0000002a2a7820 */ /* 0x000fe20000400000 */
[----:B------:R-:W-:Y:S01]  /*6be0*/  IMAD.SHL.U32 R135, R135, 0x100, RZ ;  /* 0x0000010087877824 */ /* 0x000fe200078e00ff */
[----:B------:R-:W-:Y:S01]  /*6bf0*/  FMUL R43, R43, 0.125 ;  /* 0x3e0000002b2b7820 */ /* 0x000fe20000400000 */
[----:B------:R-:W-:Y:S01]  /*6c00*/  IMAD.SHL.U32 R7, R7, 0x4, RZ ;  /* 0x0000000407077824 */ /* 0x000fe200078e00ff */
[----:B------:R-:W-:Y:S01]  /*6c10*/  FMUL R38, R38, 0.125 ;  /* 0x3e00000026267820 */ /* 0x000fe20000400000 */
[----:B------:R-:W-:Y:S01]  /*6c20*/  IMAD.WIDE R2, R3, 0x4, R138 ;  /* 0x0000000403027825 */ /* 0x000fe200078e028a */
[----:B------:R-:W-:-:S02]  /*6c30*/  FMUL R39, R39, 0.125 ;  /* 0x3e00000027277820 */ /* 0x000fc40000400000 */
[----:B------:R-:W-:Y:S01]  /*6c40*/  LEA.HI R7, R0, R7, RZ, 0x1e ;  /* 0x0000000700077211 */ /* 0x000fe200078ff0ff */
[----:B------:R-:W-:Y:S01]  /*6c50*/  IMAD.SHL.U32 R5, R131, 0x4, RZ ;  /* 0x0000000483057824 */ /* 0x000fe200078e00ff */
[----:B------:R-:W-:Y:S01]  /*6c60*/  LOP3.LUT R131, R128, R131, RZ, 0xfc, !PT ;  /* 0x0000008380837212 */ /* 0x000fe200078efcff */
[----:B------:R-:W-:Y:S02]  /*6c70*/  IMAD.WIDE R138, R135, 0x4, R138 ;  /* 0x00000004878a7825 */ /* 0x000fe400078e028a */
[----:B------:R-:W-:Y:S01]  /*6c80*/  STS.64 [R7], R32 ;  /* 0x0000002007007388 */ /* 0x000fe20000000a00 */
[-C--:B------:R-:W-:Y:S02]  /*6c90*/  IADD3 R2, P0, R2, R5.reuse, RZ ;  /* 0x0000000502027210 */ /* 0x080fe40007f1e0ff */
[----:B------:R-:W-:Y:S01]  /*6ca0*/  IADD3 R4, P1, R138, R5, RZ ;  /* 0x000000058a047210 */ /* 0x000fe20007f3e0ff */
[----:B------:R-:W-:Y:S02]  /*6cb0*/  STS.64 [R7+0x80], R28 ;  /* 0x0000801c07007388 */ /* 0x000fe40000000a00 */
[----:B------:R-:W-:-:S02]  /*6cc0*/  IMAD.X R3, RZ, RZ, R3, P0 ;  /* 0x000000ffff037224 */ /* 0x000fc400000e0603 */
[----:B------:R-:W-:Y:S01]  /*6cd0*/  BAR.SYNC.DEFER_BLOCKING 0x0 ;  /* 0x0000000000007b1d */ /* 0x000fe20000010000 */
[----:B------:R-:W-:-:S05]  /*6ce0*/  IMAD.X R5, RZ, RZ, R139, P1 ;  /* 0x000000ffff057224 */ /* 0x000fca00008e068b */
[----:B------:R-:W0:Y:S04]  /*6cf0*/  LDS.128 R12, [R10] ;  /* 0x000000000a0c7984 */ /* 0x000e280000000c00 */
[----:B------:R-:W-:Y:S06]  /*6d00*/  BAR.SYNC.DEFER_BLOCKING 0x0 ;  /* 0x0000000000007b1d */ /* 0x000fec0000010000 */
[----:B------:R-:W-:Y:S04]  /*6d10*/  STS.64 [R7], R34 ;  /* 0x0000002207007388 */ /* 0x000fe80000000a00 */
[----:B------:R-:W-:Y:S04]  /*6d20*/  STS.64 [R7+0x80], R30 ;  /* 0x0000801e07007388 */ /* 0x000fe80000000a00 */
[----:B------:R-:W-:Y:S06]  /*6d30*/  BAR.SYNC.DEFER_BLOCKING 0x0 ;  /* 0x0000000000007b1d */ /* 0x000fec0000010000 */
[----:B------:R-:W1:Y:S04]  /*6d40*/  LDS.128 R16, [R10] ;  /* 0x000000000a107984 */ /* 0x000e680000000c00 */
[----:B0-----:R0:W-:Y:S02]  /*6d50*/  @!P2 STG.E.128 [R2.64], R12 ;  /* 0x0000000c0200a986 */ /* 0x0011e4000c101d08 */
[----:B0-----:R-:W-:-:S02]  /*6d60*/  IMAD.MOV.U32 R13, RZ, RZ, 0x4 ;  /* 0x00000004ff0d7424 */ /* 0x001fc400078e00ff */
[----:B------:R-:W-:-:S04]  /*6d70*/  IMAD.IADD R2, R134, 0x1, R131 ;  /* 0x0000000186027824 */ /* 0x000fc800078e0283 */
[----:B------:R-:W-:Y:S01]  /*6d80*/  IMAD.WIDE R2, R2, R13, c[0x0][0x200] ;  /* 0x0000800002027625 */ /* 0x000fe200078e020d */
[----:B-1----:R-:W-:Y:S04]  /*6d90*/  @!P3 STG.E.128 [R4.64], R16 ;  /* 0x000000100400b986 */ /* 0x002fe8000c101d08 */
[----:B------:R-:W-:Y:S06]  /*6da0*/  BAR.SYNC.DEFER_BLOCKING 0x0 ;  /* 0x0000000000007b1d */ /* 0x000fec0000010000 */
[----:B------:R-:W-:Y:S04]  /*6db0*/  STS.64 [R7], R40 ;  /* 0x0000002807007388 */ /* 0x000fe80000000a00 */
[----:B------:R-:W-:Y:S04]  /*6dc0*/  STS.64 [R7+0x80], R36 ;  /* 0x0000802407007388 */ /* 0x000fe80000000a00 */
[----:B------:R-:W-:Y:S06]  /*6dd0*/  BAR.SYNC.DEFER_BLOCKING 0x0 ;  /* 0x0000000000007b1d */ /* 0x000fec0000010000 */
[----:B------:R-:W0:Y:S04]  /*6de0*/  LDS.128 R20, [R10] ;  /* 0x000000000a147984 */ /* 0x000e280000000c00 */
[----:B------:R-:W-:Y:S06]  /*6df0*/  BAR.SYNC.DEFER_BLOCKING 0x0 ;  /* 0x0000000000007b1d */ /* 0x000fec0000010000 */
[----:B------:R1:W-:Y:S04]  /*6e00*/  STS.64 [R7], R42 ;  /* 0x0000002a07007388 */ /* 0x0003e80000000a00 */
[----:B------:R1:W-:Y:S04]  /*6e10*/  STS.64 [R7+0x80], R38 ;  /* 0x0000802607007388 */ /* 0x0003e80000000a00 */
[----:B------:R-:W-:Y:S06]  /*6e20*/  BAR.SYNC.DEFER_BLOCKING 0x0 ;  /* 0x0000000000007b1d */ /* 0x000fec0000010000 */
[----:B0-----:R1:W-:Y:S01]  /*6e30*/  @!P2 STG.E.128 [R2.64], R20 ;  /* 0x000000140200a986 */ /* 0x0013e2000c101d08 */
[----:B------:R-:W-:Y:S05]  /*6e40*/  @P3 EXIT ;  /* 0x000000000000394d */ /* 0x000fea0003800000 */
[----:B------:R-:W0:Y:S01]  /*6e50*/  LDS.128 R8, [R10] ;  /* 0x000000000a087984 */ /* 0x000e220000000c00 */
[----:B-1----:R-:W-:-:S04]  /*6e60*/  IMAD.IADD R2, R132, 0x1, R131 ;  /* 0x0000000184027824 */ /* 0x002fc800078e0283 */
[----:B------:R-:W-:-:S05]  /*6e70*/  IMAD.WIDE R2, R2, R13, c[0x0][0x200] ;  /* 0x0000800002027625 */ /* 0x000fca00078e020d */
[----:B0-----:R-:W-:Y:S01]  /*6e80*/  STG.E.128 [R2.64], R8 ;  /* 0x0000000802007986 */ /* 0x001fe2000c101d08 */
[----:B------:R-:W-:Y:S05]  /*6e90*/  EXIT ;  /* 0x000000000000794d */ /* 0x000fea0003800000 */
.L_x_9:
[----:B------:R-:W-:-:S00]  /*6ea0*/  BRA `(.L_x_9) ;  /* 0xfffffff000007947 */ /* 0x000fc0000383ffff */
[----:B------:R-:W-:-:S00]  /*6eb0*/  NOP ;  /* 0x0000000000007918 */ /* 0x000fc00000000000 */
        /* <DEDUP_REMOVED lines=12> */
.L_x_10:


//--------------------- .nv.global.init           --------------------------
	.section	.nv.global.init,"aw",@progbits
.nv.global.init:
	.type		_$_str,@object
	.size		_$_str,(.L_0 - _$_str)
_$_str:
        /*0000*/ 	.byte	0x5f, 0x5f, 0x43, 0x55, 0x44, 0x41, 0x5f, 0x46, 0x54, 0x5a, 0x00
.L_0:


//--------------------- .nv.shared.triton_tem_fused_transpose_view_zeros_54 --------------------------
	.section	.nv.shared.triton_tem_fused_transpose_view_zeros_54,"aw",@nobits
	.sectionflags	@""
	.align	16
